	.target	sm_90a

	.elftype	@"ET_EXEC"


//--------------------- .note.nv.tkinfo           --------------------------
	.section	.note.nv.tkinfo,"",@"SHT_NOTE"
	.sectionflags	@"SHF_NOTE_NV_TKINFO"
	.tkinfo
        /*0018*/ 	.word	0x00000002
        /*0030*/ 	.string	""
        /*0030*/ 	.string	"ptxas"
        /*0030*/ 	.string	"Cuda compilation tools, release 13.0, V13.0.88"
        /*0030*/ 	.string	"Build cuda_13.0.r13.0/compiler.36424714_0"
        /*0030*/ 	.string	"-arch sm_90a -m 64 "



//--------------------- .note.nv.cuinfo           --------------------------
	.section	.note.nv.cuinfo,"",@"SHT_NOTE"
	.sectionflags	@"SHF_NOTE_NV_CUINFO"
        /*0018*/ 	.short	0x0002
        /*001a*/ 	.short	0x005a
        /*001c*/ 	.short	0x0082
	.zero		2


//--------------------- .nv.info                  --------------------------
	.section	.nv.info,"",@"SHT_CUDA_INFO"
	.align	4


	//----- nvinfo : EIATTR_REGCOUNT
	.align		4
        /*0000*/ 	.byte	0x04, 0x2f
        /*0002*/ 	.short	(.L_12 - .L_11)
	.align		4
.L_11:
        /*0004*/ 	.word	index@(_ZN7cutlass13device_kernelINS_4gemm6kernel13GemmUniversalIN4cute5tupleIJiiiiEEENS1_10collective13CollectiveMmaINS1_37MainloopSm90TmaGmmaWarpSpecializedFP8ILi11ENS5_IJNS4_1CILi1EEESB_SB_EEENS1_35KernelTmaWarpSpecializedCooperativeEEENS5_IJNSA_ILi128EEENSA_ILi176EEENSA_ILi64EEEEEENS_12float_e4m3_tENS5_IJlSB_lEEESJ_SK_NS4_8TiledMMAINS4_8MMA_AtomIJNS4_4SM904GMMA30MMA_64x16x32_F32E4M3E4M3_SS_TNILNSO_7ScaleInE1ELSQ_1EEEEEENS4_6LayoutINS5_IJNSA_ILi2EEESB_SB_EEENS5_IJSB_NSA_ILi0EEESW_EEEEENS5_IJNS4_10UnderscoreESZ_SZ_EEEEENS4_13SM90_TMA_LOADENS4_14ComposedLayoutINS4_7SwizzleILi2ELi4ELi3EEENS4_18smem_ptr_flag_bitsILi8EEENST_INS5_IJNSA_ILi8EEESH_EEENS5_IJSH_SB_EEEEEEEvNS4_8identityES12_S1C_vS1D_EENS_8epilogue10collective6detail29Sm90TmaWarpSpecializedAdapterINS1G_15DefaultEpilogueISJ_SK_SK_NS1F_6thread17LinearCombinationISJ_Li1EffLNS1K_9ScaleType4KindE0ELNS_15FloatRoundStyleE2ESJ_EENS1_15EpilogueDefaultEEEEEvvEEEEvNT_6ParamsE)
        /*0008*/ 	.word	0x000000a8


	//----- nvinfo : EIATTR_FRAME_SIZE
	.align		4
.L_12:
        /*000c*/ 	.byte	0x04, 0x11
        /*000e*/ 	.short	(.L_14 - .L_13)
	.align		4
.L_13:
        /*0010*/ 	.word	index@(_ZN7cutlass13device_kernelINS_4gemm6kernel13GemmUniversalIN4cute5tupleIJiiiiEEENS1_10collective13CollectiveMmaINS1_37MainloopSm90TmaGmmaWarpSpecializedFP8ILi11ENS5_IJNS4_1CILi1EEESB_SB_EEENS1_35KernelTmaWarpSpecializedCooperativeEEENS5_IJNSA_ILi128EEENSA_ILi176EEENSA_ILi64EEEEEENS_12float_e4m3_tENS5_IJlSB_lEEESJ_SK_NS4_8TiledMMAINS4_8MMA_AtomIJNS4_4SM904GMMA30MMA_64x16x32_F32E4M3E4M3_SS_TNILNSO_7ScaleInE1ELSQ_1EEEEEENS4_6LayoutINS5_IJNSA_ILi2EEESB_SB_EEENS5_IJSB_NSA_ILi0EEESW_EEEEENS5_IJNS4_10UnderscoreESZ_SZ_EEEEENS4_13SM90_TMA_LOADENS4_14ComposedLayoutINS4_7SwizzleILi2ELi4ELi3EEENS4_18smem_ptr_flag_bitsILi8EEENST_INS5_IJNSA_ILi8EEESH_EEENS5_IJSH_SB_EEEEEEEvNS4_8identityES12_S1C_vS1D_EENS_8epilogue10collective6detail29Sm90TmaWarpSpecializedAdapterINS1G_15DefaultEpilogueISJ_SK_SK_NS1F_6thread17LinearCombinationISJ_Li1EffLNS1K_9ScaleType4KindE0ELNS_15FloatRoundStyleE2ESJ_EENS1_15EpilogueDefaultEEEEEvvEEEEvNT_6ParamsE)
        /*0014*/ 	.word	0x00000000


	//----- nvinfo : EIATTR_MIN_STACK_SIZE
	.align		4
.L_14:
        /*0018*/ 	.byte	0x04, 0x12
        /*001a*/ 	.short	(.L_16 - .L_15)
	.align		4
.L_15:
        /*001c*/ 	.word	index@(_ZN7cutlass13device_kernelINS_4gemm6kernel13GemmUniversalIN4cute5tupleIJiiiiEEENS1_10collective13CollectiveMmaINS1_37MainloopSm90TmaGmmaWarpSpecializedFP8ILi11ENS5_IJNS4_1CILi1EEESB_SB_EEENS1_35KernelTmaWarpSpecializedCooperativeEEENS5_IJNSA_ILi128EEENSA_ILi176EEENSA_ILi64EEEEEENS_12float_e4m3_tENS5_IJlSB_lEEESJ_SK_NS4_8TiledMMAINS4_8MMA_AtomIJNS4_4SM904GMMA30MMA_64x16x32_F32E4M3E4M3_SS_TNILNSO_7ScaleInE1ELSQ_1EEEEEENS4_6LayoutINS5_IJNSA_ILi2EEESB_SB_EEENS5_IJSB_NSA_ILi0EEESW_EEEEENS5_IJNS4_10UnderscoreESZ_SZ_EEEEENS4_13SM90_TMA_LOADENS4_14ComposedLayoutINS4_7SwizzleILi2ELi4ELi3EEENS4_18smem_ptr_flag_bitsILi8EEENST_INS5_IJNSA_ILi8EEESH_EEENS5_IJSH_SB_EEEEEEEvNS4_8identityES12_S1C_vS1D_EENS_8epilogue10collective6detail29Sm90TmaWarpSpecializedAdapterINS1G_15DefaultEpilogueISJ_SK_SK_NS1F_6thread17LinearCombinationISJ_Li1EffLNS1K_9ScaleType4KindE0ELNS_15FloatRoundStyleE2ESJ_EENS1_15EpilogueDefaultEEEEEvvEEEEvNT_6ParamsE)
        /*0020*/ 	.word	0x00000000
.L_16:


//--------------------- .nv.compat                --------------------------
	.section	.nv.compat,"",@"SHT_CUDA_COMPAT_INFO"
	.align	4
        /*0000*/ 	.byte	0x02, 0x09, 0x01, 0x00, 0x02, 0x02, 0x04, 0x00, 0x02, 0x05, 0x05, 0x00, 0x03, 0x07, 0x01, 0x01
        /*0010*/ 	.byte	0x02, 0x03, 0x01, 0x00, 0x02, 0x06, 0x01, 0x00, 0x04, 0x0b, 0x08, 0x00, 0x00, 0x00, 0x00, 0x00
        /*0020*/ 	.byte	0x00, 0x00, 0x00, 0x00


//--------------------- .nv.info._ZN7cutlass13device_kernelINS_4gemm6kernel13GemmUniversalIN4cute5tupleIJiiiiEEENS1_10collective13CollectiveMmaINS1_37MainloopSm90TmaGmmaWarpSpecializedFP8ILi11ENS5_IJNS4_1CILi1EEESB_SB_EEENS1_35KernelTmaWarpSpecializedCooperativeEEENS5_IJNSA_ILi128EEENSA_ILi176EEENSA_ILi64EEEEEENS_12float_e4m3_tENS5_IJlSB_lEEESJ_SK_NS4_8TiledMMAINS4_8MMA_AtomIJNS4_4SM904GMMA30MMA_64x16x32_F32E4M3E4M3_SS_TNILNSO_7ScaleInE1ELSQ_1EEEEEENS4_6LayoutINS5_IJNSA_ILi2EEESB_SB_EEENS5_IJSB_NSA_ILi0EEESW_EEEEENS5_IJNS4_10UnderscoreESZ_SZ_EEEEENS4_13SM90_TMA_LOADENS4_14ComposedLayoutINS4_7SwizzleILi2ELi4ELi3EEENS4_18smem_ptr_flag_bitsILi8EEENST_INS5_IJNSA_ILi8EEESH_EEENS5_IJSH_SB_EEEEEEEvNS4_8identityES12_S1C_vS1D_EENS_8epilogue10collective6detail29Sm90TmaWarpSpecializedAdapterINS1G_15DefaultEpilogueISJ_SK_SK_NS1F_6thread17LinearCombinationISJ_Li1EffLNS1K_9ScaleType4KindE0ELNS_15FloatRoundStyleE2ESJ_EENS1_15EpilogueDefaultEEEEEvvEEEEvNT_6ParamsE --------------------------
	.section	.nv.info._ZN7cutlass13device_kernelINS_4gemm6kernel13GemmUniversalIN4cute5tupleIJiiiiEEENS1_10collective13CollectiveMmaINS1_37MainloopSm90TmaGmmaWarpSpecializedFP8ILi11ENS5_IJNS4_1CILi1EEESB_SB_EEENS1_35KernelTmaWarpSpecializedCooperativeEEENS5_IJNSA_ILi128EEENSA_ILi176EEENSA_ILi64EEEEEENS_12float_e4m3_tENS5_IJlSB_lEEESJ_SK_NS4_8TiledMMAINS4_8MMA_AtomIJNS4_4SM904GMMA30MMA_64x16x32_F32E4M3E4M3_SS_TNILNSO_7ScaleInE1ELSQ_1EEEEEENS4_6LayoutINS5_IJNSA_ILi2EEESB_SB_EEENS5_IJSB_NSA_ILi0EEESW_EEEEENS5_IJNS4_10UnderscoreESZ_SZ_EEEEENS4_13SM90_TMA_LOADENS4_14ComposedLayoutINS4_7SwizzleILi2ELi4ELi3EEENS4_18smem_ptr_flag_bitsILi8EEENST_INS5_IJNSA_ILi8EEESH_EEENS5_IJSH_SB_EEEEEEEvNS4_8identityES12_S1C_vS1D_EENS_8epilogue10collective6detail29Sm90TmaWarpSpecializedAdapterINS1G_15DefaultEpilogueISJ_SK_SK_NS1F_6thread17LinearCombinationISJ_Li1EffLNS1K_9ScaleType4KindE0ELNS_15FloatRoundStyleE2ESJ_EENS1_15EpilogueDefaultEEEEEvvEEEEvNT_6ParamsE,"",@"SHT_CUDA_INFO"
	.sectionflags	@""
	.align	4


	//----- nvinfo : EIATTR_CUDA_API_VERSION
	.align		4
        /*0000*/ 	.byte	0x04, 0x37
        /*0002*/ 	.short	(.L_18 - .L_17)
.L_17:
        /*0004*/ 	.word	0x00000082


	//----- nvinfo : EIATTR_KPARAM_INFO
	.align		4
.L_18:
        /*0008*/ 	.byte	0x04, 0x17
        /*000a*/ 	.short	(.L_20 - .L_19)
.L_19:
        /*000c*/ 	.word	0x00000000
        /*0010*/ 	.short	0x0000
        /*0012*/ 	.short	0x0070
        /*0014*/ 	.byte	0x00, 0xf0, 0x01, 0x10


	//----- nvinfo : EIATTR_SPARSE_MMA_MASK
	.align		4
.L_20:
        /*0018*/ 	.byte	0x03, 0x50
        /*001a*/ 	.short	0x0000


	//----- nvinfo : EIATTR_MAXREG_COUNT
	.align		4
        /*001c*/ 	.byte	0x03, 0x1b
        /*001e*/ 	.short	0x00a8


	//----- nvinfo : EIATTR_NUM_BARRIERS
	.align		4
        /*0020*/ 	.byte	0x02, 0x4c
        /*0022*/ 	.byte	0x01
	.zero		1


	//----- nvinfo : EIATTR_MERCURY_ISA_VERSION
	.align		4
        /*0024*/ 	.byte	0x03, 0x5f
        /*0026*/ 	.short	0x0101


	//----- nvinfo : EIATTR_INT_WARP_WIDE_INSTR_OFFSETS
	.align		4
        /*0028*/ 	.byte	0x04, 0x31
        /*002a*/ 	.short	(.L_22 - .L_21)


	//   ....[0]....
.L_21:
        /*002c*/ 	.word	0x000004e0


	//   ....[1]....
        /*0030*/ 	.word	0x000004f0


	//   ....[2]....
        /*0034*/ 	.word	0x000005e0


	//----- nvinfo : EIATTR_COOP_GROUP_MASK_REGIDS
	.align		4
.L_22:
        /*0038*/ 	.byte	0x04, 0x29
        /*003a*/ 	.short	(.L_24 - .L_23)


	//   ....[0]....
.L_23:
        /*003c*/ 	.word	0xffffffff


	//   ....[1]....
        /*0040*/ 	.word	0xffffffff


	//   ....[2]....
        /*0044*/ 	.word	0xffffffff


	//   ....[3]....
        /*0048*/ 	.word	0xffffffff


	//   ....[4]....
        /*004c*/ 	.word	0xffffffff


	//----- nvinfo : EIATTR_COOP_GROUP_INSTR_OFFSETS
	.align		4
.L_24:
        /*0050*/ 	.byte	0x04, 0x28
        /*0052*/ 	.short	(.L_26 - .L_25)


	//   ....[0]....
.L_25:
        /*0054*/ 	.word	0x00000060


	//   ....[1]....
        /*0058*/ 	.word	0x00000070


	//   ....[2]....
        /*005c*/ 	.word	0x00000130


	//   ....[3]....
        /*0060*/ 	.word	0x000003d0


	//   ....[4]....
        /*0064*/ 	.word	0x000010d0


	//----- nvinfo : EIATTR_REG_RECONFIG
	.align		4
.L_26:
        /*0068*/ 	.byte	0x01, 0x54
	.zero		2


	//----- nvinfo : EIATTR_MBARRIER_INSTR_OFFSETS
	.align		4
        /*006c*/ 	.byte	0x04, 0x39
        /*006e*/ 	.short	(.L_28 - .L_27)


	//   ....[0]....
.L_27:
        /*0070*/ 	.word	0x00000250
        /*0074*/ 	.word	0x000000ff
        /*0078*/ 	.word	0x00000000
        /*007c*/ 	.short	0x0100
        /*007e*/ 	.byte	0x08
	.zero		1


	//   ....[1]....
        /*0080*/ 	.word	0x00000260
        /*0084*/ 	.word	0x000000ff
        /*0088*/ 	.word	0x00000058
        /*008c*/ 	.short	0x0100
        /*008e*/ 	.byte	0x08
	.zero		1


	//   ....[2]....
        /*0090*/ 	.word	0x00000270
        /*0094*/ 	.word	0x000000ff
        /*0098*/ 	.word	0x00000008
        /*009c*/ 	.short	0x0100
        /*009e*/ 	.byte	0x08
	.zero		1


	//   ....[3]....
        /*00a0*/ 	.word	0x00000280
        /*00a4*/ 	.word	0x000000ff
        /*00a8*/ 	.word	0x00000060
        /*00ac*/ 	.short	0x0100
        /*00ae*/ 	.byte	0x08
	.zero		1


	//   ....[4]....
        /*00b0*/ 	.word	0x00000290
        /*00b4*/ 	.word	0x000000ff
        /*00b8*/ 	.word	0x00000010
        /*00bc*/ 	.short	0x0100
        /*00be*/ 	.byte	0x08
	.zero		1


	//   ....[5]....
        /*00c0*/ 	.word	0x000002a0
        /*00c4*/ 	.word	0x000000ff
        /*00c8*/ 	.word	0x00000068
        /*00cc*/ 	.short	0x0100
        /*00ce*/ 	.byte	0x08
	.zero		1


	//   ....[6]....
        /*00d0*/ 	.word	0x000002b0
        /*00d4*/ 	.word	0x000000ff
        /*00d8*/ 	.word	0x00000018
        /*00dc*/ 	.short	0x0100
        /*00de*/ 	.byte	0x08
	.zero		1


	//   ....[7]....
        /*00e0*/ 	.word	0x000002c0
        /*00e4*/ 	.word	0x000000ff
        /*00e8*/ 	.word	0x00000070
        /*00ec*/ 	.short	0x0100
        /*00ee*/ 	.byte	0x08
	.zero		1


	//   ....[8]....
        /*00f0*/ 	.word	0x000002d0
        /*00f4*/ 	.word	0x000000ff
        /*00f8*/ 	.word	0x00000020
        /*00fc*/ 	.short	0x0100
        /*00fe*/ 	.byte	0x08
	.zero		1


	//   ....[9]....
        /*0100*/ 	.word	0x000002e0
        /*0104*/ 	.word	0x000000ff
        /*0108*/ 	.word	0x00000078
        /*010c*/ 	.short	0x0100
        /*010e*/ 	.byte	0x08
	.zero		1


	//   ....[10]....
        /*0110*/ 	.word	0x000002f0
        /*0114*/ 	.word	0x000000ff
        /*0118*/ 	.word	0x00000028
        /*011c*/ 	.short	0x0100
        /*011e*/ 	.byte	0x08
	.zero		1


	//   ....[11]....
        /*0120*/ 	.word	0x00000300
        /*0124*/ 	.word	0x000000ff
        /*0128*/ 	.word	0x00000080
        /*012c*/ 	.short	0x0100
        /*012e*/ 	.byte	0x08
	.zero		1


	//   ....[12]....
        /*0130*/ 	.word	0x00000310
        /*0134*/ 	.word	0x000000ff
        /*0138*/ 	.word	0x00000030
        /*013c*/ 	.short	0x0100
        /*013e*/ 	.byte	0x08
	.zero		1


	//   ....[13]....
        /*0140*/ 	.word	0x00000320
        /*0144*/ 	.word	0x000000ff
        /*0148*/ 	.word	0x00000088
        /*014c*/ 	.short	0x0100
        /*014e*/ 	.byte	0x08
	.zero		1


	//   ....[14]....
        /*0150*/ 	.word	0x00000330
        /*0154*/ 	.word	0x000000ff
        /*0158*/ 	.word	0x00000038
        /*015c*/ 	.short	0x0100
        /*015e*/ 	.byte	0x08
	.zero		1


	//   ....[15]....
        /*0160*/ 	.word	0x00000340
        /*0164*/ 	.word	0x000000ff
        /*0168*/ 	.word	0x00000090
        /*016c*/ 	.short	0x0100
        /*016e*/ 	.byte	0x08
	.zero		1


	//   ....[16]....
        /*0170*/ 	.word	0x00000350
        /*0174*/ 	.word	0x000000ff
        /*0178*/ 	.word	0x00000040
        /*017c*/ 	.short	0x0100
        /*017e*/ 	.byte	0x08
	.zero		1


	//   ....[17]....
        /*0180*/ 	.word	0x00000360
        /*0184*/ 	.word	0x000000ff
        /*0188*/ 	.word	0x00000098
        /*018c*/ 	.short	0x0100
        /*018e*/ 	.byte	0x08
	.zero		1


	//   ....[18]....
        /*0190*/ 	.word	0x00000370
        /*0194*/ 	.word	0x000000ff
        /*0198*/ 	.word	0x00000048
        /*019c*/ 	.short	0x0100
        /*019e*/ 	.byte	0x08
	.zero		1


	//   ....[19]....
        /*01a0*/ 	.word	0x00000380
        /*01a4*/ 	.word	0x000000ff
        /*01a8*/ 	.word	0x000000a0
        /*01ac*/ 	.short	0x0100
        /*01ae*/ 	.byte	0x08
	.zero		1


	//   ....[20]....
        /*01b0*/ 	.word	0x00000390
        /*01b4*/ 	.word	0x000000ff
        /*01b8*/ 	.word	0x00000050
        /*01bc*/ 	.short	0x0100
        /*01be*/ 	.byte	0x08
	.zero		1


	//   ....[21]....
        /*01c0*/ 	.word	0x000003a0
        /*01c4*/ 	.word	0x000000ff
        /*01c8*/ 	.word	0x000000a8
        /*01cc*/ 	.short	0x0100
        /*01ce*/ 	.byte	0x08
	.zero		1


	//   ....[22]....
        /*01d0*/ 	.word	0x00000630
        /*01d4*/ 	.word	0x000000ff
        /*01d8*/ 	.word	0x000000c0
        /*01dc*/ 	.short	0x0100
        /*01de*/ 	.byte	0x06
	.zero		1


	//   ....[23]....
        /*01e0*/ 	.word	0x00000690
        /*01e4*/ 	.word	0x000000ff
        /*01e8*/ 	.word	0x000000c8
        /*01ec*/ 	.short	0x0100
        /*01ee*/ 	.byte	0x06
	.zero		1


	//   ....[24]....
        /*01f0*/ 	.word	0x00001770
        /*01f4*/ 	.word	0x000000ff
        /*01f8*/ 	.word	0x00000000
        /*01fc*/ 	.short	0x010a
        /*01fe*/ 	.byte	0x05
	.zero		1


	//   ....[25]....
        /*0200*/ 	.word	0x000017d0
        /*0204*/ 	.word	0x000000ff
        /*0208*/ 	.word	0x00000000
        /*020c*/ 	.short	0x010a
        /*020e*/ 	.byte	0x05
	.zero		1


	//   ....[26]....
        /*0210*/ 	.word	0x00002960
        /*0214*/ 	.word	0x000000ff
        /*0218*/ 	.word	0x00000000
        /*021c*/ 	.short	0x010a
        /*021e*/ 	.byte	0x0e
	.zero		1


	//   ....[27]....
        /*0220*/ 	.word	0x000029a0
        /*0224*/ 	.word	0x000000ff
        /*0228*/ 	.word	0x00000000
        /*022c*/ 	.short	0x010a
        /*022e*/ 	.byte	0x0e
	.zero		1


	//   ....[28]....
        /*0230*/ 	.word	0x00003790
        /*0234*/ 	.word	0x000000ff
        /*0238*/ 	.word	0x00000000
        /*023c*/ 	.short	0x0101
        /*023e*/ 	.byte	0x0d
	.zero		1


	//   ....[29]....
        /*0240*/ 	.word	0x00003f60
        /*0244*/ 	.word	0x000000ff
        /*0248*/ 	.word	0x00000000
        /*024c*/ 	.short	0x0101
        /*024e*/ 	.byte	0x06
	.zero		1


	//   ....[30]....
        /*0250*/ 	.word	0x0000b7b0
        /*0254*/ 	.word	0x00000013
        /*0258*/ 	.word	0x00000058
        /*025c*/ 	.short	0x010a
        /*025e*/ 	.byte	0x3f
	.zero		1


	//   ....[31]....
        /*0260*/ 	.word	0x0000bb50
        /*0264*/ 	.word	0x00000008
        /*0268*/ 	.word	0x000000c8
        /*026c*/ 	.short	0x0101
        /*026e*/ 	.byte	0x3f
	.zero		1


	//   ....[32]....
        /*0270*/ 	.word	0x0000c260
        /*0274*/ 	.word	0x00000006
        /*0278*/ 	.word	0x00000000
        /*027c*/ 	.short	0x010a
        /*027e*/ 	.byte	0x3f
	.zero		1


	//   ....[33]....
        /*0280*/ 	.word	0x0000c2e0
        /*0284*/ 	.word	0x00000007
        /*0288*/ 	.word	0x00000000
        /*028c*/ 	.short	0x010a
        /*028e*/ 	.byte	0x3f
	.zero		1


	//   ....[34]....
        /*0290*/ 	.word	0x0000c370
        /*0294*/ 	.word	0x00000006
        /*0298*/ 	.word	0x00000000
        /*029c*/ 	.short	0x010a
        /*029e*/ 	.byte	0x3f
	.zero		1


	//   ....[35]....
        /*02a0*/ 	.word	0x0000c400
        /*02a4*/ 	.word	0x00000009
        /*02a8*/ 	.word	0x00000000
        /*02ac*/ 	.short	0x010a
        /*02ae*/ 	.byte	0x3f
	.zero		1


	//   ....[36]....
        /*02b0*/ 	.word	0x0000c490
        /*02b4*/ 	.word	0x00000006
        /*02b8*/ 	.word	0x00000000
        /*02bc*/ 	.short	0x010a
        /*02be*/ 	.byte	0x3f
	.zero		1


	//   ....[37]....
        /*02c0*/ 	.word	0x0000c520
        /*02c4*/ 	.word	0x00000009
        /*02c8*/ 	.word	0x00000000
        /*02cc*/ 	.short	0x010a
        /*02ce*/ 	.byte	0x3f
	.zero		1


	//   ....[38]....
        /*02d0*/ 	.word	0x0000c5b0
        /*02d4*/ 	.word	0x00000006
        /*02d8*/ 	.word	0x00000000
        /*02dc*/ 	.short	0x010a
        /*02de*/ 	.byte	0x3f
	.zero		1


	//   ....[39]....
        /*02e0*/ 	.word	0x0000c640
        /*02e4*/ 	.word	0x00000009
        /*02e8*/ 	.word	0x00000000
        /*02ec*/ 	.short	0x010a
        /*02ee*/ 	.byte	0x3f
	.zero		1


	//   ....[40]....
        /*02f0*/ 	.word	0x0000c6d0
        /*02f4*/ 	.word	0x0000000a
        /*02f8*/ 	.word	0x00000000
        /*02fc*/ 	.short	0x010a
        /*02fe*/ 	.byte	0x3f
	.zero		1


	//   ....[41]....
        /*0300*/ 	.word	0x0000c760
        /*0304*/ 	.word	0x0000000b
        /*0308*/ 	.word	0x00000000
        /*030c*/ 	.short	0x010a
        /*030e*/ 	.byte	0x3f
	.zero		1


	//   ....[42]....
        /*0310*/ 	.word	0x0000c7f0
        /*0314*/ 	.word	0x00000003
        /*0318*/ 	.word	0x00000000
        /*031c*/ 	.short	0x010a
        /*031e*/ 	.byte	0x3f
	.zero		1


	//   ....[43]....
        /*0320*/ 	.word	0x0000c860
        /*0324*/ 	.word	0x0000000c
        /*0328*/ 	.word	0x00000000
        /*032c*/ 	.short	0x010a
        /*032e*/ 	.byte	0x3f
	.zero		1


	//   ....[44]....
        /*0330*/ 	.word	0x0000c8c0
        /*0334*/ 	.word	0x000000bd
        /*0338*/ 	.word	0x00000000
        /*033c*/ 	.short	0x010a
        /*033e*/ 	.byte	0x3f
	.zero		1


	//   ....[45]....
        /*0340*/ 	.word	0x0000c990
        /*0344*/ 	.word	0x00000013
        /*0348*/ 	.word	0x00000058
        /*034c*/ 	.short	0x010a
        /*034e*/ 	.byte	0x3f
	.zero		1


	//   ....[46]....
        /*0350*/ 	.word	0x0000ca70
        /*0354*/ 	.word	0x00000006
        /*0358*/ 	.word	0x00000000
        /*035c*/ 	.short	0x010a
        /*035e*/ 	.byte	0x3f
	.zero		1


	//   ....[47]....
        /*0360*/ 	.word	0x0000cac0
        /*0364*/ 	.word	0x00000007
        /*0368*/ 	.word	0x00000000
        /*036c*/ 	.short	0x010a
        /*036e*/ 	.byte	0x3f
	.zero		1


	//   ....[48]....
        /*0370*/ 	.word	0x0000cb10
        /*0374*/ 	.word	0x00000006
        /*0378*/ 	.word	0x00000000
        /*037c*/ 	.short	0x010a
        /*037e*/ 	.byte	0x3f
	.zero		1


	//   ....[49]....
        /*0380*/ 	.word	0x0000cb60
        /*0384*/ 	.word	0x00000009
        /*0388*/ 	.word	0x00000000
        /*038c*/ 	.short	0x010a
        /*038e*/ 	.byte	0x3f
	.zero		1


	//   ....[50]....
        /*0390*/ 	.word	0x0000cbb0
        /*0394*/ 	.word	0x00000006
        /*0398*/ 	.word	0x00000000
        /*039c*/ 	.short	0x010a
        /*039e*/ 	.byte	0x3f
	.zero		1


	//   ....[51]....
        /*03a0*/ 	.word	0x0000cc00
        /*03a4*/ 	.word	0x00000009
        /*03a8*/ 	.word	0x00000000
        /*03ac*/ 	.short	0x010a
        /*03ae*/ 	.byte	0x3f
	.zero		1


	//   ....[52]....
        /*03b0*/ 	.word	0x0000cc50
        /*03b4*/ 	.word	0x00000006
        /*03b8*/ 	.word	0x00000000
        /*03bc*/ 	.short	0x010a
        /*03be*/ 	.byte	0x3f
	.zero		1


	//   ....[53]....
        /*03c0*/ 	.word	0x0000cca0
        /*03c4*/ 	.word	0x00000009
        /*03c8*/ 	.word	0x00000000
        /*03cc*/ 	.short	0x010a
        /*03ce*/ 	.byte	0x3f
	.zero		1


	//   ....[54]....
        /*03d0*/ 	.word	0x0000ccf0
        /*03d4*/ 	.word	0x0000000a
        /*03d8*/ 	.word	0x00000000
        /*03dc*/ 	.short	0x010a
        /*03de*/ 	.byte	0x3f
	.zero		1


	//   ....[55]....
        /*03e0*/ 	.word	0x0000cd40
        /*03e4*/ 	.word	0x0000000b
        /*03e8*/ 	.word	0x00000000
        /*03ec*/ 	.short	0x010a
        /*03ee*/ 	.byte	0x3f
	.zero		1


	//----- nvinfo : EIATTR_NUM_MBARRIERS
	.align		4
.L_28:
        /*03f0*/ 	.byte	0x03, 0x38
        /*03f2*/ 	.short	0x0018


	//----- nvinfo : EIATTR_EXIT_INSTR_OFFSETS
	.align		4
        /*03f4*/ 	.byte	0x04, 0x1c
        /*03f6*/ 	.short	(.L_30 - .L_29)


	//   ....[0]....
.L_29:
        /*03f8*/ 	.word	0x000006e0


	//   ....[1]....
        /*03fc*/ 	.word	0x00000fa0


	//   ....[2]....
        /*0400*/ 	.word	0x0000ae20


	//   ....[3]....
        /*0404*/ 	.word	0x0000b450


	//   ....[4]....
        /*0408*/ 	.word	0x0000c840


	//----- nvinfo : EIATTR_MAX_THREADS
	.align		4
.L_30:
        /*040c*/ 	.byte	0x04, 0x05
        /*040e*/ 	.short	(.L_32 - .L_31)
.L_31:
        /*0410*/ 	.word	0x00000180
        /*0414*/ 	.word	0x00000001
        /*0418*/ 	.word	0x00000001


	//----- nvinfo : EIATTR_CRS_STACK_SIZE
	.align		4
.L_32:
        /*041c*/ 	.byte	0x04, 0x1e
        /*041e*/ 	.short	(.L_34 - .L_33)
.L_33:
        /*0420*/ 	.word	0x00000000


	//----- nvinfo : EIATTR_CBANK_PARAM_SIZE
	.align		4
.L_34:
        /*0424*/ 	.byte	0x03, 0x19
        /*0426*/ 	.short	0x0470


	//----- nvinfo : EIATTR_PARAM_CBANK
	.align		4
        /*0428*/ 	.byte	0x04, 0x0a
        /*042a*/ 	.short	(.L_36 - .L_35)
	.align		4
.L_35:
        /*042c*/ 	.word	index@(.nv.constant0._ZN7cutlass13device_kernelINS_4gemm6kernel13GemmUniversalIN4cute5tupleIJiiiiEEENS1_10collective13CollectiveMmaINS1_37MainloopSm90TmaGmmaWarpSpecializedFP8ILi11ENS5_IJNS4_1CILi1EEESB_SB_EEENS1_35KernelTmaWarpSpecializedCooperativeEEENS5_IJNSA_ILi128EEENSA_ILi176EEENSA_ILi64EEEEEENS_12float_e4m3_tENS5_IJlSB_lEEESJ_SK_NS4_8TiledMMAINS4_8MMA_AtomIJNS4_4SM904GMMA30MMA_64x16x32_F32E4M3E4M3_SS_TNILNSO_7ScaleInE1ELSQ_1EEEEEENS4_6LayoutINS5_IJNSA_ILi2EEESB_SB_EEENS5_IJSB_NSA_ILi0EEESW_EEEEENS5_IJNS4_10UnderscoreESZ_SZ_EEEEENS4_13SM90_TMA_LOADENS4_14ComposedLayoutINS4_7SwizzleILi2ELi4ELi3EEENS4_18smem_ptr_flag_bitsILi8EEENST_INS5_IJNSA_ILi8EEESH_EEENS5_IJSH_SB_EEEEEEEvNS4_8identityES12_S1C_vS1D_EENS_8epilogue10collective6detail29Sm90TmaWarpSpecializedAdapterINS1G_15DefaultEpilogueISJ_SK_SK_NS1F_6thread17LinearCombinationISJ_Li1EffLNS1K_9ScaleType4KindE0ELNS_15FloatRoundStyleE2ESJ_EENS1_15EpilogueDefaultEEEEEvvEEEEvNT_6ParamsE)
        /*0430*/ 	.short	0x0210
        /*0432*/ 	.short	0x0470


	//----- nvinfo : EIATTR_SW_WAR
	.align		4
.L_36:
        /*0434*/ 	.byte	0x04, 0x36
        /*0436*/ 	.short	(.L_38 - .L_37)
.L_37:
        /*0438*/ 	.word	0x00000008
.L_38:


//--------------------- .nv.callgraph             --------------------------
	.section	.nv.callgraph,"",@"SHT_CUDA_CALLGRAPH"
	.align	4
	.sectionentsize	8
	.align		4
        /*0000*/ 	.word	0x00000000
	.align		4
        /*0004*/ 	.word	0xffffffff
	.align		4
        /*0008*/ 	.word	0x00000000
	.align		4
        /*000c*/ 	.word	0xfffffffe
	.align		4
        /*0010*/ 	.word	0x00000000
	.align		4
        /*0014*/ 	.word	0xfffffffd
	.align		4
        /*0018*/ 	.word	0x00000000
	.align		4
        /*001c*/ 	.word	0xfffffffc


//--------------------- .nv.constant4             --------------------------
	.section	.nv.constant4,"a",@progbits
	.align	8
	.align		8
.nv.constant4:
        /*0000*/ 	.dword	_ZN39_INTERNAL_826dfae1_4_k_cu_d214f014_97804cuda3std3__45__cpo5beginE
	.align		8
        /*0008*/ 	.dword	_ZN39_INTERNAL_826dfae1_4_k_cu_d214f014_97804cuda3std3__45__cpo3endE
	.align		8
        /*0010*/ 	.dword	_ZN39_INTERNAL_826dfae1_4_k_cu_d214f014_97804cuda3std3__45__cpo6cbeginE
	.align		8
        /*0018*/ 	.dword	_ZN39_INTERNAL_826dfae1_4_k_cu_d214f014_97804cuda3std3__45__cpo4cendE
	.align		8
        /*0020*/ 	.dword	_ZN39_INTERNAL_826dfae1_4_k_cu_d214f014_97804cuda3std3__441_GLOBAL__N__826dfae1_4_k_cu_d214f014_97806ignoreE
	.align		8
        /*0028*/ 	.dword	_ZN39_INTERNAL_826dfae1_4_k_cu_d214f014_97804cuda3std3__419piecewise_constructE
	.align		8
        /*0030*/ 	.dword	_ZN39_INTERNAL_826dfae1_4_k_cu_d214f014_97804cuda3std3__48in_placeE
	.align		8
        /*0038*/ 	.dword	_ZN39_INTERNAL_826dfae1_4_k_cu_d214f014_97804cuda3std6ranges3__45__cpo4swapE
	.align		8
        /*0040*/ 	.dword	_ZN39_INTERNAL_826dfae1_4_k_cu_d214f014_97804cuda3std6ranges3__45__cpo9iter_moveE
	.align		8
        /*0048*/ 	.dword	_ZN39_INTERNAL_826dfae1_4_k_cu_d214f014_97804cute7productE
	.align		8
        /*0050*/ 	.dword	_ZN39_INTERNAL_826dfae1_4_k_cu_d214f014_97804cute1_E


//--------------------- .text._ZN7cutlass13device_kernelINS_4gemm6kernel13GemmUniversalIN4cute5tupleIJiiiiEEENS1_10collective13CollectiveMmaINS1_37MainloopSm90TmaGmmaWarpSpecializedFP8ILi11ENS5_IJNS4_1CILi1EEESB_SB_EEENS1_35KernelTmaWarpSpecializedCooperativeEEENS5_IJNSA_ILi128EEENSA_ILi176EEENSA_ILi64EEEEEENS_12float_e4m3_tENS5_IJlSB_lEEESJ_SK_NS4_8TiledMMAINS4_8MMA_AtomIJNS4_4SM904GMMA30MMA_64x16x32_F32E4M3E4M3_SS_TNILNSO_7ScaleInE1ELSQ_1EEEEEENS4_6LayoutINS5_IJNSA_ILi2EEESB_SB_EEENS5_IJSB_NSA_ILi0EEESW_EEEEENS5_IJNS4_10UnderscoreESZ_SZ_EEEEENS4_13SM90_TMA_LOADENS4_14ComposedLayoutINS4_7SwizzleILi2ELi4ELi3EEENS4_18smem_ptr_flag_bitsILi8EEENST_INS5_IJNSA_ILi8EEESH_EEENS5_IJSH_SB_EEEEEEEvNS4_8identityES12_S1C_vS1D_EENS_8epilogue10collective6detail29Sm90TmaWarpSpecializedAdapterINS1G_15DefaultEpilogueISJ_SK_SK_NS1F_6thread17LinearCombinationISJ_Li1EffLNS1K_9ScaleType4KindE0ELNS_15FloatRoundStyleE2ESJ_EENS1_15EpilogueDefaultEEEEEvvEEEEvNT_6ParamsE --------------------------
	.section	.text._ZN7cutlass13device_kernelINS_4gemm6kernel13GemmUniversalIN4cute5tupleIJiiiiEEENS1_10collective13CollectiveMmaINS1_37MainloopSm90TmaGmmaWarpSpecializedFP8ILi11ENS5_IJNS4_1CILi1EEESB_SB_EEENS1_35KernelTmaWarpSpecializedCooperativeEEENS5_IJNSA_ILi128EEENSA_ILi176EEENSA_ILi64EEEEEENS_12float_e4m3_tENS5_IJlSB_lEEESJ_SK_NS4_8TiledMMAINS4_8MMA_AtomIJNS4_4SM904GMMA30MMA_64x16x32_F32E4M3E4M3_SS_TNILNSO_7ScaleInE1ELSQ_1EEEEEENS4_6LayoutINS5_IJNSA_ILi2EEESB_SB_EEENS5_IJSB_NSA_ILi0EEESW_EEEEENS5_IJNS4_10UnderscoreESZ_SZ_EEEEENS4_13SM90_TMA_LOADENS4_14ComposedLayoutINS4_7SwizzleILi2ELi4ELi3EEENS4_18smem_ptr_flag_bitsILi8EEENST_INS5_IJNSA_ILi8EEESH_EEENS5_IJSH_SB_EEEEEEEvNS4_8identityES12_S1C_vS1D_EENS_8epilogue10collective6detail29Sm90TmaWarpSpecializedAdapterINS1G_15DefaultEpilogueISJ_SK_SK_NS1F_6thread17LinearCombinationISJ_Li1EffLNS1K_9ScaleType4KindE0ELNS_15FloatRoundStyleE2ESJ_EENS1_15EpilogueDefaultEEEEEvvEEEEvNT_6ParamsE,"ax",@progbits
	.align	128
.text._ZN7cutlass13device_kernelINS_4gemm6kernel13GemmUniversalIN4cute5tupleIJiiiiEEENS1_10collective13CollectiveMmaINS1_37MainloopSm90TmaGmmaWarpSpecializedFP8ILi11ENS5_IJNS4_1CILi1EEESB_SB_EEENS1_35KernelTmaWarpSpecializedCooperativeEEENS5_IJNSA_ILi128EEENSA_ILi176EEENSA_ILi64EEEEEENS_12float_e4m3_tENS5_IJlSB_lEEESJ_SK_NS4_8TiledMMAINS4_8MMA_AtomIJNS4_4SM904GMMA30MMA_64x16x32_F32E4M3E4M3_SS_TNILNSO_7ScaleInE1ELSQ_1EEEEEENS4_6LayoutINS5_IJNSA_ILi2EEESB_SB_EEENS5_IJSB_NSA_ILi0EEESW_EEEEENS5_IJNS4_10UnderscoreESZ_SZ_EEEEENS4_13SM90_TMA_LOADENS4_14ComposedLayoutINS4_7SwizzleILi2ELi4ELi3EEENS4_18smem_ptr_flag_bitsILi8EEENST_INS5_IJNSA_ILi8EEESH_EEENS5_IJSH_SB_EEEEEEEvNS4_8identityES12_S1C_vS1D_EENS_8epilogue10collective6detail29Sm90TmaWarpSpecializedAdapterINS1G_15DefaultEpilogueISJ_SK_SK_NS1F_6thread17LinearCombinationISJ_Li1EffLNS1K_9ScaleType4KindE0ELNS_15FloatRoundStyleE2ESJ_EENS1_15EpilogueDefaultEEEEEvvEEEEvNT_6ParamsE:
        .type           _ZN7cutlass13device_kernelINS_4gemm6kernel13GemmUniversalIN4cute5tupleIJiiiiEEENS1_10collective13CollectiveMmaINS1_37MainloopSm90TmaGmmaWarpSpecializedFP8ILi11ENS5_IJNS4_1CILi1EEESB_SB_EEENS1_35KernelTmaWarpSpecializedCooperativeEEENS5_IJNSA_ILi128EEENSA_ILi176EEENSA_ILi64EEEEEENS_12float_e4m3_tENS5_IJlSB_lEEESJ_SK_NS4_8TiledMMAINS4_8MMA_AtomIJNS4_4SM904GMMA30MMA_64x16x32_F32E4M3E4M3_SS_TNILNSO_7ScaleInE1ELSQ_1EEEEEENS4_6LayoutINS5_IJNSA_ILi2EEESB_SB_EEENS5_IJSB_NSA_ILi0EEESW_EEEEENS5_IJNS4_10UnderscoreESZ_SZ_EEEEENS4_13SM90_TMA_LOADENS4_14ComposedLayoutINS4_7SwizzleILi2ELi4ELi3EEENS4_18smem_ptr_flag_bitsILi8EEENST_INS5_IJNSA_ILi8EEESH_EEENS5_IJSH_SB_EEEEEEEvNS4_8identityES12_S1C_vS1D_EENS_8epilogue10collective6detail29Sm90TmaWarpSpecializedAdapterINS1G_15DefaultEpilogueISJ_SK_SK_NS1F_6thread17LinearCombinationISJ_Li1EffLNS1K_9ScaleType4KindE0ELNS_15FloatRoundStyleE2ESJ_EENS1_15EpilogueDefaultEEEEEvvEEEEvNT_6ParamsE,@function
        .size           _ZN7cutlass13device_kernelINS_4gemm6kernel13GemmUniversalIN4cute5tupleIJiiiiEEENS1_10collective13CollectiveMmaINS1_37MainloopSm90TmaGmmaWarpSpecializedFP8ILi11ENS5_IJNS4_1CILi1EEESB_SB_EEENS1_35KernelTmaWarpSpecializedCooperativeEEENS5_IJNSA_ILi128EEENSA_ILi176EEENSA_ILi64EEEEEENS_12float_e4m3_tENS5_IJlSB_lEEESJ_SK_NS4_8TiledMMAINS4_8MMA_AtomIJNS4_4SM904GMMA30MMA_64x16x32_F32E4M3E4M3_SS_TNILNSO_7ScaleInE1ELSQ_1EEEEEENS4_6LayoutINS5_IJNSA_ILi2EEESB_SB_EEENS5_IJSB_NSA_ILi0EEESW_EEEEENS5_IJNS4_10UnderscoreESZ_SZ_EEEEENS4_13SM90_TMA_LOADENS4_14ComposedLayoutINS4_7SwizzleILi2ELi4ELi3EEENS4_18smem_ptr_flag_bitsILi8EEENST_INS5_IJNSA_ILi8EEESH_EEENS5_IJSH_SB_EEEEEEEvNS4_8identityES12_S1C_vS1D_EENS_8epilogue10collective6detail29Sm90TmaWarpSpecializedAdapterINS1G_15DefaultEpilogueISJ_SK_SK_NS1F_6thread17LinearCombinationISJ_Li1EffLNS1K_9ScaleType4KindE0ELNS_15FloatRoundStyleE2ESJ_EENS1_15EpilogueDefaultEEEEEvvEEEEvNT_6ParamsE,(.L_x_264 - _ZN7cutlass13device_kernelINS_4gemm6kernel13GemmUniversalIN4cute5tupleIJiiiiEEENS1_10collective13CollectiveMmaINS1_37MainloopSm90TmaGmmaWarpSpecializedFP8ILi11ENS5_IJNS4_1CILi1EEESB_SB_EEENS1_35KernelTmaWarpSpecializedCooperativeEEENS5_IJNSA_ILi128EEENSA_ILi176EEENSA_ILi64EEEEEENS_12float_e4m3_tENS5_IJlSB_lEEESJ_SK_NS4_8TiledMMAINS4_8MMA_AtomIJNS4_4SM904GMMA30MMA_64x16x32_F32E4M3E4M3_SS_TNILNSO_7ScaleInE1ELSQ_1EEEEEENS4_6LayoutINS5_IJNSA_ILi2EEESB_SB_EEENS5_IJSB_NSA_ILi0EEESW_EEEEENS5_IJNS4_10UnderscoreESZ_SZ_EEEEENS4_13SM90_TMA_LOADENS4_14ComposedLayoutINS4_7SwizzleILi2ELi4ELi3EEENS4_18smem_ptr_flag_bitsILi8EEENST_INS5_IJNSA_ILi8EEESH_EEENS5_IJSH_SB_EEEEEEEvNS4_8identityES12_S1C_vS1D_EENS_8epilogue10collective6detail29Sm90TmaWarpSpecializedAdapterINS1G_15DefaultEpilogueISJ_SK_SK_NS1F_6thread17LinearCombinationISJ_Li1EffLNS1K_9ScaleType4KindE0ELNS_15FloatRoundStyleE2ESJ_EENS1_15EpilogueDefaultEEEEEvvEEEEvNT_6ParamsE)
        .other          _ZN7cutlass13device_kernelINS_4gemm6kernel13GemmUniversalIN4cute5tupleIJiiiiEEENS1_10collective13CollectiveMmaINS1_37MainloopSm90TmaGmmaWarpSpecializedFP8ILi11ENS5_IJNS4_1CILi1EEESB_SB_EEENS1_35KernelTmaWarpSpecializedCooperativeEEENS5_IJNSA_ILi128EEENSA_ILi176EEENSA_ILi64EEEEEENS_12float_e4m3_tENS5_IJlSB_lEEESJ_SK_NS4_8TiledMMAINS4_8MMA_AtomIJNS4_4SM904GMMA30MMA_64x16x32_F32E4M3E4M3_SS_TNILNSO_7ScaleInE1ELSQ_1EEEEEENS4_6LayoutINS5_IJNSA_ILi2EEESB_SB_EEENS5_IJSB_NSA_ILi0EEESW_EEEEENS5_IJNS4_10UnderscoreESZ_SZ_EEEEENS4_13SM90_TMA_LOADENS4_14ComposedLayoutINS4_7SwizzleILi2ELi4ELi3EEENS4_18smem_ptr_flag_bitsILi8EEENST_INS5_IJNSA_ILi8EEESH_EEENS5_IJSH_SB_EEEEEEEvNS4_8identityES12_S1C_vS1D_EENS_8epilogue10collective6detail29Sm90TmaWarpSpecializedAdapterINS1G_15DefaultEpilogueISJ_SK_SK_NS1F_6thread17LinearCombinationISJ_Li1EffLNS1K_9ScaleType4KindE0ELNS_15FloatRoundStyleE2ESJ_EENS1_15EpilogueDefaultEEEEEvvEEEEvNT_6ParamsE,@"STO_CUDA_ENTRY STV_DEFAULT"
_ZN7cutlass13device_kernelINS_4gemm6kernel13GemmUniversalIN4cute5tupleIJiiiiEEENS1_10collective13CollectiveMmaINS1_37MainloopSm90TmaGmmaWarpSpecializedFP8ILi11ENS5_IJNS4_1CILi1EEESB_SB_EEENS1_35KernelTmaWarpSpecializedCooperativeEEENS5_IJNSA_ILi128EEENSA_ILi176EEENSA_ILi64EEEEEENS_12float_e4m3_tENS5_IJlSB_lEEESJ_SK_NS4_8TiledMMAINS4_8MMA_AtomIJNS4_4SM904GMMA30MMA_64x16x32_F32E4M3E4M3_SS_TNILNSO_7ScaleInE1ELSQ_1EEEEEENS4_6LayoutINS5_IJNSA_ILi2EEESB_SB_EEENS5_IJSB_NSA_ILi0EEESW_EEEEENS5_IJNS4_10UnderscoreESZ_SZ_EEEEENS4_13SM90_TMA_LOADENS4_14ComposedLayoutINS4_7SwizzleILi2ELi4ELi3EEENS4_18smem_ptr_flag_bitsILi8EEENST_INS5_IJNSA_ILi8EEESH_EEENS5_IJSH_SB_EEEEEEEvNS4_8identityES12_S1C_vS1D_EENS_8epilogue10collective6detail29Sm90TmaWarpSpecializedAdapterINS1G_15DefaultEpilogueISJ_SK_SK_NS1F_6thread17LinearCombinationISJ_Li1EffLNS1K_9ScaleType4KindE0ELNS_15FloatRoundStyleE2ESJ_EENS1_15EpilogueDefaultEEEEEvvEEEEvNT_6ParamsE:
[----:B------:R-:W-:Y:S01]  /*0000*/  LDC R1, c[0x0][0x28] ;  /* 0x00000a00ff017b82 */ /* 0x000fe20000000800 */
[----:B------:R-:W0:Y:S01]  /*0010*/  S2R R0, SR_TID.X ;  /* 0x0000000000007919 */ /* 0x000e220000002100 */
[----:B------:R-:W-:Y:S01]  /*0020*/  ELECT P0, URZ, PT ;  /* 0x00000000003f782f */ /* 0x000fe20003800000 */
[----:B------:R-:W-:Y:S01]  /*0030*/  BSSY B0, `(.L_x_0) ;  /* 0x000000f000007945 */ /* 0x000fe20003800000 */
[--C-:B0-----:R-:W-:Y:S02]  /*0040*/  SHF.R.U32.HI R2, RZ, 0x5, R0.reuse ;  /* 0x00000005ff027819 */ /* 0x101fe40000011600 */
[----:B------:R-:W-:-:S03]  /*0050*/  SHF.R.U32.HI R3, RZ, 0x7, R0 ;  /* 0x00000007ff037819 */ /* 0x000fc60000011600 */
[----:B------:R-:W0:Y:S04]  /*0060*/  SHFL.IDX PT, R5, R2, RZ, 0x1f ;  /* 0x00001fff02057589 */ /* 0x000e2800000e0000 */
[----:B------:R1:W2:Y:S01]  /*0070*/  SHFL.IDX PT, R6, R3, RZ, 0x1f ;  /* 0x00001fff03067589 */ /* 0x0002a200000e0000 */
[----:B0-----:R-:W-:-:S13]  /*0080*/  ISETP.NE.OR P0, PT, R5, RZ, !P0 ;  /* 0x000000ff0500720c */ /* 0x001fda0004705670 */
[----:B-12---:R-:W-:Y:S05]  /*0090*/  @P0 BRA `(.L_x_1) ;  /* 0x0000000000200947 */ /* 0x006fea0003800000 */
[----:B------:R-:W-:Y:S02]  /*00a0*/  ULDC.64 UR4, c[0x0][0x198] ;  /* 0x0000660000047ab9 */ /* 0x000fe40000000a00 */
[----:B------:R-:W-:Y:S02]  /*00b0*/  UIADD3 UR6, UP0, UR4, 0xf0, URZ ;  /* 0x000000f004067890 */ /* 0x000fe4000ff1e03f */
[----:B------:R-:W-:Y:S02]  /*00c0*/  UIADD3 UR4, UP1, UR4, 0x1f0, URZ ;  /* 0x000001f004047890 */ /* 0x000fe4000ff3e03f */
[----:B------:R-:W-:Y:S02]  /*00d0*/  UIADD3.X UR7, URZ, UR5, URZ, UP0, !UPT ;  /* 0x000000053f077290 */ /* 0x000fe400087fe43f */
[----:B------:R-:W-:-:S07]  /*00e0*/  UIADD3.X UR5, URZ, UR5, URZ, UP1, !UPT ;  /* 0x000000053f057290 */ /* 0x000fce0008ffe43f */
[----:B------:R0:W-:Y:S02]  /*00f0*/  UTMACCTL.PF [UR6] ;  /* 0x00000000060079b9 */ /* 0x0001e40008040000 */
[----:B------:R0:W-:Y:S02]  /*0100*/  UTMACCTL.PF [UR4] ;  /* 0x00000000040079b9 */ /* 0x0001e40008040000 */
[----:B0-----:R-:W-:Y:S01]  /*0110*/  NOP ;  /* 0x0000000000007918 */ /* 0x001fe20000000000 */
.L_x_1:
[----:B------:R-:W-:Y:S05]  /*0120*/  BSYNC B0 ;  /* 0x0000000000007941 */ /* 0x000fea0003800000 */
.L_x_0:
[----:B------:R-:W0:Y:S02]  /*0130*/  SHFL.IDX PT, R3, R2, RZ, 0x1f ;  /* 0x00001fff02037589 */ /* 0x000e2400000e0000 */
[----:B0-----:R-:W-:-:S13]  /*0140*/  ISETP.NE.AND P0, PT, R3, RZ, PT ;  /* 0x000000ff0300720c */ /* 0x001fda0003f05270 */
[----:B------:R-:W-:Y:S05]  /*0150*/  @P0 BRA `(.L_x_2) ;  /* 0x00000000009c0947 */ /* 0x000fea0003800000 */
[----:B------:R-:W-:Y:S01]  /*0160*/  ELECT P0, URZ, PT ;  /* 0x00000000003f782f */ /* 0x000fe20003800000 */
[----:B------:R-:W-:-:S12]  /*0170*/  BSSY B0, `(.L_x_2) ;  /* 0x0000025000007945 */ /* 0x000fd80003800000 */
[----:B------:R-:W-:Y:S05]  /*0180*/  @!P0 BRA `(.L_x_3) ;  /* 0x00000000008c8947 */ /* 0x000fea0003800000 */
[----:B------:R-:W0:Y:S01]  /*0190*/  S2UR UR8, SR_CgaCtaId ;  /* 0x00000000000879c3 */ /* 0x000e220000008800 */
[----:B------:R-:W-:Y:S01]  /*01a0*/  UMOV UR4, 0x400 ;  /* 0x0000040000047882 */ /* 0x000fe20000000000 */
[----:B------:R-:W-:Y:S01]  /*01b0*/  UMOV UR5, 0x1 ;  /* 0x0000000100057882 */ /* 0x000fe20000000000 */
[----:B------:R-:W-:Y:S02]  /*01c0*/  UMOV UR6, 0x100 ;  /* 0x0000010000067882 */ /* 0x000fe40000000000 */
[----:B------:R-:W-:-:S04]  /*01d0*/  UIADD3 UR6, -UR6, 0x100000, URZ ;  /* 0x0010000006067890 */ /* 0x000fc8000fffe13f */
[----:B------:R-:W-:Y:S02]  /*01e0*/  USHF.L.U32 UR7, UR6, 0xb, URZ ;  /* 0x0000000b06077899 */ /* 0x000fe4000800063f */
[----:B------:R-:W-:Y:S02]  /*01f0*/  USHF.L.U32 UR6, UR6, 0x1, URZ ;  /* 0x0000000106067899 */ /* 0x000fe4000800063f */
[----:B0-----:R-:W-:Y:S02]  /*0200*/  ULEA UR8, UR8, UR4, 0x18 ;  /* 0x0000000408087291 */ /* 0x001fe4000f8ec03f */
[----:B------:R-:W-:-:S04]  /*0210*/  UIADD3 UR4, -UR5, 0x100000, URZ ;  /* 0x0010000005047890 */ /* 0x000fc8000fffe13f */
[----:B------:R-:W-:Y:S02]  /*0220*/  USHF.L.U32 UR5, UR4, 0xb, URZ ;  /* 0x0000000b04057899 */ /* 0x000fe4000800063f */
[----:B------:R-:W-:Y:S01]  /*0230*/  USHF.L.U32 UR4, UR4, 0x1, URZ ;  /* 0x0000000104047899 */ /* 0x000fe2000800063f */
[----:B------:R-:W0:Y:S11]  /*0240*/  FENCE.VIEW.ASYNC.S ;  /* 0x00000000000073c6 */ /* 0x000e360000000000 */
[----:B0-----:R0:W1:Y:S01]  /*0250*/  SYNCS.EXCH.64 URZ, [UR8], UR4 ;  /* 0x00000004083f75b2 */ /* 0x0010620008000100 */
[----:B------:R0:W2:Y:S01]  /*0260*/  SYNCS.EXCH.64 URZ, [UR8+0x58], UR6 ;  /* 0x00005806083f75b2 */ /* 0x0000a20008000100 */
[----:B------:R0:W3:Y:S01]  /*0270*/  SYNCS.EXCH.64 URZ, [UR8+0x8], UR4 ;  /* 0x00000804083f75b2 */ /* 0x0000e20008000100 */
[----:B------:R0:W4:Y:S01]  /*0280*/  SYNCS.EXCH.64 URZ, [UR8+0x60], UR6 ;  /* 0x00006006083f75b2 */ /* 0x0001220008000100 */
[----:B------:R0:W0:Y:S01]  /*0290*/  SYNCS.EXCH.64 URZ, [UR8+0x10], UR4 ;  /* 0x00001004083f75b2 */ /* 0x0000220008000100 */
        /* <DEDUP_REMOVED lines=17> */
[----:B------:R-:W-:Y:S01]  /*03b0*/  NOP ;  /* 0x0000000000007918 */ /* 0x000fe20000000000 */
.L_x_3:
[----:B0-----:R-:W-:Y:S05]  /*03c0*/  BSYNC B0 ;  /* 0x0000000000007941 */ /* 0x001fea0003800000 */
.L_x_2:
[----:B------:R-:W0:Y:S01]  /*03d0*/  SHFL.IDX PT, R2, R2, RZ, 0x1f ;  /* 0x00001fff02027589 */ /* 0x000e2200000e0000 */
[----:B------:R-:W5:Y:S01]  /*03e0*/  LDC R3, c[0x0][0x65c] ;  /* 0x00019700ff037b82 */ /* 0x000f620000000800 */
[----:B------:R-:W-:Y:S02]  /*03f0*/  ELECT P0, URZ, PT ;  /* 0x00000000003f782f */ /* 0x000fe40003800000 */
[----:B------:R-:W-:Y:S01]  /*0400*/  SHF.R.S32.HI R4, RZ, 0x1f, R5 ;  /* 0x0000001fff047819 */ /* 0x000fe20000011405 */
[----:B------:R-:W1:Y:S01]  /*0410*/  S2R R10, SR_CTAID.Y ;  /* 0x00000000000a7919 */ /* 0x000e620000002600 */
[----:B------:R-:W-:Y:S01]  /*0420*/  UMOV UR4, 0x20 ;  /* 0x0000002000047882 */ /* 0x000fe20000000000 */
[C---:B------:R-:W-:Y:S01]  /*0430*/  ISETP.NE.AND P2, PT, R6.reuse, RZ, PT ;  /* 0x000000ff0600720c */ /* 0x040fe20003f45270 */
[----:B------:R-:W-:Y:S01]  /*0440*/  VIADD R11, R6, 0xffffffff ;  /* 0xffffffff060b7836 */ /* 0x000fe20000000000 */
[----:B------:R-:W2:Y:S01]  /*0450*/  S2R R8, SR_CTAID.X ;  /* 0x0000000000087919 */ /* 0x000ea20000002500 */
[----:B------:R-:W-:Y:S01]  /*0460*/  LEA.HI R4, R4, R5, RZ, 0x2 ;  /* 0x0000000504047211 */ /* 0x000fe200078f10ff */
[----:B------:R-:W-:Y:S01]  /*0470*/  NOP ;  /* 0x0000000000007918 */ /* 0x000fe20000000000 */
[----:B------:R-:W-:Y:S01]  /*0480*/  NOP ;  /* 0x0000000000007918 */ /* 0x000fe20000000000 */
[----:B------:R-:W-:-:S02]  /*0490*/  ISETP.GE.U32.AND P1, PT, R11, 0x2, PT ;  /* 0x000000020b00780c */ /* 0x000fc40003f26070 */
[----:B------:R-:W-:-:S05]  /*04a0*/  LOP3.LUT R4, R4, 0xfffffffc, RZ, 0xc0, !PT ;  /* 0xfffffffc04047812 */ /* 0x000fca00078ec0ff */
[----:B------:R-:W-:Y:S01]  /*04b0*/  IMAD.IADD R5, R5, 0x1, -R4 ;  /* 0x0000000105057824 */ /* 0x000fe200078e0a04 */
[----:B0-----:R-:W-:Y:S02]  /*04c0*/  ISETP.NE.OR P0, PT, R2, RZ, !P0 ;  /* 0x000000ff0200720c */ /* 0x001fe40004705670 */
[----:B-----5:R-:W-:-:S11]  /*04d0*/  ISETP.NE.AND P3, PT, R3, 0x1, PT ;  /* 0x000000010300780c */ /* 0x020fd60003f65270 */
[----:B------:R-:W-:Y:S01]  /*04e0*/  VOTEU.ALL UP0, P0 ;  /* 0x00000000003f7886 */ /* 0x000fe20000000000 */
[----:B------:R-:W-:Y:S01]  /*04f0*/  VOTEU.ALL UP1, P0 ;  /* 0x00000000003f7886 */ /* 0x000fe20000020000 */
[----:B------:R-:W2:Y:S01]  /*0500*/  @P3 LDC R9, c[0x0][0x10] ;  /* 0x00000400ff093b82 */ /* 0x000ea20000000800 */
[----:B-1----:R-:W-:Y:S02]  /*0510*/  @P3 IMAD.MOV.U32 R2, RZ, RZ, R10 ;  /* 0x000000ffff023224 */ /* 0x002fe400078e000a */
[----:B------:R-:W-:Y:S01]  /*0520*/  @!UP0 UMOV UR6, 0x400 ;  /* 0x0000040000068882 */ /* 0x000fe20000000000 */
[----:B------:R-:W-:-:S04]  /*0530*/  @!UP0 UIADD3 UR4, -UR4, 0x100000, URZ ;  /* 0x0010000004048890 */ /* 0x000fc8000fffe13f */
[----:B------:R-:W-:Y:S02]  /*0540*/  @!UP0 USHF.L.U32 UR5, UR4, 0xb, URZ ;  /* 0x0000000b04058899 */ /* 0x000fe4000800063f */
[----:B------:R-:W-:Y:S01]  /*0550*/  @!UP0 USHF.L.U32 UR4, UR4, 0x1, URZ ;  /* 0x0000000104048899 */ /* 0x000fe2000800063f */
[----:B------:R-:W-:Y:S02]  /*0560*/  @P3 IMAD.MOV.U32 R3, RZ, RZ, RZ ;  /* 0x000000ffff033224 */ /* 0x000fe400078e00ff */
[----:B------:R-:W-:Y:S01]  /*0570*/  @P3 IMAD.MOV.U32 R13, RZ, RZ, RZ ;  /* 0x000000ffff0d3224 */ /* 0x000fe200078e00ff */
[----:B------:R-:W0:Y:S08]  /*0580*/  @!UP0 S2UR UR7, SR_CgaCtaId ;  /* 0x00000000000789c3 */ /* 0x000e300000008800 */
[----:B------:R-:W1:Y:S01]  /*0590*/  @!P3 LDC R7, c[0x0][0xc] ;  /* 0x00000300ff07bb82 */ /* 0x000e620000000800 */
[----:B--2---:R-:W-:-:S04]  /*05a0*/  @P3 IMAD.WIDE.U32 R2, R8, R9, R2 ;  /* 0x0000000908023225 */ /* 0x004fc800078e0002 */
[----:B------:R-:W-:Y:S02]  /*05b0*/  IMAD.MOV.U32 R9, RZ, RZ, RZ ;  /* 0x000000ffff097224 */ /* 0x000fe400078e00ff */
[----:B------:R-:W-:Y:S01]  /*05c0*/  @P3 IMAD.IADD R3, R3, 0x1, R13 ;  /* 0x0000000103033824 */ /* 0x000fe200078e020d */
[----:B0-----:R-:W-:Y:S01]  /*05d0*/  @!UP0 ULEA UR6, UR7, UR6, 0x18 ;  /* 0x0000000607068291 */ /* 0x001fe2000f8ec03f */
[----:B------:R-:W-:Y:S01]  /*05e0*/  VOTEU.ALL UP0, P0 ;  /* 0x00000000003f7886 */ /* 0x000fe20000000000 */
[----:B------:R-:W-:-:S04]  /*05f0*/  ISETP.NE.AND P0, PT, R5, 0x3, PT ;  /* 0x000000030500780c */ /* 0x000fc80003f05270 */
[----:B------:R-:W-:-:S04]  /*0600*/  ISETP.EQ.OR P0, PT, R5, RZ, !P0 ;  /* 0x000000ff0500720c */ /* 0x000fc80004702670 */
[----:B------:R-:W-:Y:S01]  /*0610*/  ISETP.EQ.AND P0, PT, R6, RZ, P0 ;  /* 0x000000ff0600720c */ /* 0x000fe20000702270 */
[----:B------:R-:W0:Y:S02]  /*0620*/  FENCE.VIEW.ASYNC.S ;  /* 0x00000000000073c6 */ /* 0x000e240000000000 */
[----:B0-----:R0:W3:Y:S01]  /*0630*/  @!UP0 SYNCS.EXCH.64 URZ, [UR6+0xc0], UR4 ;  /* 0x0000c004063f85b2 */ /* 0x0010e20008000100 */
[----:B-1----:R-:W-:Y:S01]  /*0640*/  @!P3 IMAD.WIDE.U32 R6, R7, R10, R8 ;  /* 0x0000000a0706b225 */ /* 0x002fe200078e0008 */
[----:B------:R-:W-:-:S03]  /*0650*/  SEL R4, RZ, 0x1, !P0 ;  /* 0x00000001ff047807 */ /* 0x000fc60004000000 */
[----:B------:R-:W-:Y:S02]  /*0660*/  @!P3 IMAD.MOV.U32 R2, RZ, RZ, R6 ;  /* 0x000000ffff02b224 */ /* 0x000fe400078e0006 */
[----:B------:R-:W-:Y:S01]  /*0670*/  @!P3 IMAD.MOV.U32 R3, RZ, RZ, R7 ;  /* 0x000000ffff03b224 */ /* 0x000fe200078e0007 */
[----:B------:R-:W-:Y:S01]  /*0680*/  SEL R4, R4, 0x2, P1 ;  /* 0x0000000204047807 */ /* 0x000fe20000800000 */
[----:B------:R0:W3:Y:S01]  /*0690*/  @!UP1 SYNCS.EXCH.64 URZ, [UR6+0xc8], UR4 ;  /* 0x0000c804063f95b2 */ /* 0x0000e20008000100 */
[----:B------:R-:W-:Y:S01]  /*06a0*/  NOP ;  /* 0x0000000000007918 */ /* 0x000fe20000000000 */
[----:B---34-:R-:W-:Y:S06]  /*06b0*/  BAR.SYNC.DEFER_BLOCKING 0x0 ;  /* 0x0000000000007b1d */ /* 0x018fec0000010000 */
[----:B------:R-:W-:Y:S05]  /*06c0*/  @!P2 BRA `(.L_x_4) ;  /* 0x000000a400d8a947 */ /* 0x000fea0003800000 */
[----:B------:R-:W-:-:S13]  /*06d0*/  ISETP.GT.U32.AND P0, PT, R11, 0x1, PT ;  /* 0x000000010b00780c */ /* 0x000fda0003f04070 */
[----:B0-----:R-:W-:Y:S05]  /*06e0*/  @P0 EXIT ;  /* 0x000000000000094d */ /* 0x001fea0003800000 */
[----:B------:R-:W-:Y:S01]  /*06f0*/  ULDC.64 UR4, c[0x0][0x650] ;  /* 0x0001940000047ab9 */ /* 0x000fe20000000a00 */
[----:B------:R-:W-:Y:S01]  /*0700*/  PRMT R12, RZ, 0x7610, R12 ;  /* 0x00007610ff0c7816 */ /* 0x000fe2000000000c */
[----:B------:R-:W-:Y:S01]  /*0710*/  IMAD.MOV.U32 R7, RZ, RZ, -0x1 ;  /* 0xffffffffff077424 */ /* 0x000fe200078e00ff */
[----:B------:R-:W-:Y:S01]  /*0720*/  ISETP.GE.U32.AND P0, PT, R2, UR4, PT ;  /* 0x0000000402007c0c */ /* 0x000fe2000bf06070 */
[----:B------:R-:W-:Y:S02]  /*0730*/  IMAD.MOV.U32 R6, RZ, RZ, -0x1 ;  /* 0xffffffffff067424 */ /* 0x000fe400078e00ff */
[----:B------:R-:W-:Y:S01]  /*0740*/  IMAD.MOV.U32 R5, RZ, RZ, -0x1 ;  /* 0xffffffffff057424 */ /* 0x000fe200078e00ff */
[----:B------:R-:W-:-:S13]  /*0750*/  ISETP.GE.U32.AND.EX P0, PT, R3, UR5, PT, P0 ;  /* 0x0000000503007c0c */ /* 0x000fda000bf06100 */
[----:B------:R-:W-:Y:S05]  /*0760*/  @P0 BRA `(.L_x_5) ;  /* 0x00000004005c0947 */ /* 0x000fea0003800000 */
[----:B------:R-:W0:Y:S01]  /*0770*/  LDC.64 R16, c[0x0][0x628] ;  /* 0x00018a00ff107b82 */ /* 0x000e220000000a00 */
[----:B------:R-:W-:Y:S02]  /*0780*/  IMAD.MOV.U32 R6, RZ, RZ, R2 ;  /* 0x000000ffff067224 */ /* 0x000fe400078e0002 */
[----:B------:R-:W-:-:S05]  /*0790*/  IMAD.MOV.U32 R7, RZ, RZ, R3 ;  /* 0x000000ffff077224 */ /* 0x000fca00078e0003 */
[----:B------:R-:W1:Y:S08]  /*07a0*/  LDC R18, c[0x0][0x630] ;  /* 0x00018c00ff127b82 */ /* 0x000e700000000800 */
[----:B------:R-:W2:Y:S01]  /*07b0*/  LDC.64 R20, c[0x0][0x620] ;  /* 0x00018800ff147b82 */ /* 0x000ea20000000a00 */
[----:B0-----:R-:W-:-:S04]  /*07c0*/  ISETP.NE.U32.AND P0, PT, R16, RZ, PT ;  /* 0x000000ff1000720c */ /* 0x001fc80003f05070 */
[----:B------:R-:W-:-:S13]  /*07d0*/  ISETP.NE.AND.EX P0, PT, R17, RZ, PT, P0 ;  /* 0x000000ff1100720c */ /* 0x000fda0003f05300 */
[----:B-12---:R-:W-:Y:S05]  /*07e0*/  @!P0 BRA `(.L_x_6) ;  /* 0x0000000000288947 */ /* 0x006fea0003800000 */
[----:B------:R-:W0:Y:S02]  /*07f0*/  LDC R5, c[0x0][0x634] ;  /* 0x00018d00ff057b82 */ /* 0x000e240000000800 */
[----:B0-----:R-:W-:-:S05]  /*0800*/  IADD3 R5, P0, R2, R5, RZ ;  /* 0x0000000502057210 */ /* 0x001fca0007f1e0ff */
[----:B------:R-:W-:-:S04]  /*0810*/  IMAD.X R11, RZ, RZ, R3, P0 ;  /* 0x000000ffff0b7224 */ /* 0x000fc800000e0603 */
[----:B------:R-:W-:-:S04]  /*0820*/  IMAD.WIDE.U32 R6, R11, R16, RZ ;  /* 0x000000100b067225 */ /* 0x000fc800078e00ff */
[----:B------:R-:W-:-:S04]  /*0830*/  IMAD.WIDE.U32 R12, P0, R5, R17, R6 ;  /* 0x00000011050c7225 */ /* 0x000fc80007800006 */
[----:B------:R-:W-:-:S04]  /*0840*/  IMAD.WIDE.U32 R6, R5, R16, RZ ;  /* 0x0000001005067225 */ /* 0x000fc800078e00ff */
[----:B------:R-:W-:Y:S01]  /*0850*/  IMAD.X R15, RZ, RZ, RZ, P0 ;  /* 0x000000ffff0f7224 */ /* 0x000fe200000e06ff */
[----:B------:R-:W-:Y:S01]  /*0860*/  IADD3 RZ, P0, R7, R12, RZ ;  /* 0x0000000c07ff7210 */ /* 0x000fe20007f1e0ff */
[----:B------:R-:W-:-:S04]  /*0870*/  IMAD.MOV.U32 R14, RZ, RZ, R13 ;  /* 0x000000ffff0e7224 */ /* 0x000fc800078e000d */
[----:B------:R-:W-:-:S08]  /*0880*/  IMAD.WIDE.U32.X R6, R11, R17, R14, P0 ;  /* 0x000000110b067225 */ /* 0x000fd000000e040e */
.L_x_6:
[--C-:B------:R-:W-:Y:S01]  /*0890*/  SHF.R.U64 R26, R6, R18, R7.reuse ;  /* 0x00000012061a7219 */ /* 0x100fe20000001207 */
[----:B------:R-:W0:Y:S01]  /*08a0*/  LDC.64 R22, c[0x0][0x640] ;  /* 0x00019000ff167b82 */ /* 0x000e220000000a00 */
[----:B------:R-:W-:Y:S01]  /*08b0*/  I2FP.F32.U32 R5, R8 ;  /* 0x0000000800057245 */ /* 0x000fe20000201000 */
[----:B------:R-:W-:Y:S01]  /*08c0*/  ULDC UR4, c[0x0][0x150] ;  /* 0x0000540000047ab9 */ /* 0x000fe20000000800 */
[----:B------:R-:W-:Y:S02]  /*08d0*/  SHF.R.U32.HI R6, RZ, R18, R7 ;  /* 0x00000012ff067219 */ /* 0x000fe40000011607 */
[----:B------:R-:W-:Y:S01]  /*08e0*/  IADD3 R11, P0, RZ, -R26, RZ ;  /* 0x8000001aff0b7210 */ /* 0x000fe20007f1e0ff */
[----:B------:R-:W-:Y:S01]  /*08f0*/  FMUL R5, R5, UR4 ;  /* 0x0000000405057c20 */ /* 0x000fe20008400000 */
[----:B------:R-:W-:Y:S01]  /*0900*/  ULDC UR4, c[0x0][0x154] ;  /* 0x0000550000047ab9 */ /* 0x000fe20000000800 */
[----:B------:R-:W1:Y:S02]  /*0910*/  LDC R14, c[0x0][0x618] ;  /* 0x00018600ff0e7b82 */ /* 0x000e640000000800 */
[----:B------:R-:W-:-:S02]  /*0920*/  IMAD.X R13, RZ, RZ, ~R6, P0 ;  /* 0x000000ffff0d7224 */ /* 0x000fc400000e0e06 */
[----:B------:R-:W2:Y:S01]  /*0930*/  F2I.U32.TRUNC.NTZ R5, R5 ;  /* 0x0000000500057305 */ /* 0x000ea2000020f000 */
[----:B------:R-:W-:-:S03]  /*0940*/  IMAD.WIDE.U32 R6, R11, R20, R2 ;  /* 0x000000140b067225 */ /* 0x000fc600078e0002 */
[----:B------:R-:W3:Y:S01]  /*0950*/  LDC R9, c[0x0][0x144] ;  /* 0x00005100ff097b82 */ /* 0x000ee20000000800 */
[----:B------:R-:W-:-:S04]  /*0960*/  IMAD R12, R13, R20, RZ ;  /* 0x000000140d0c7224 */ /* 0x000fc800078e02ff */
[----:B------:R-:W-:Y:S02]  /*0970*/  IMAD R11, R11, R21, R12 ;  /* 0x000000150b0b7224 */ /* 0x000fe400078e020c */
[----:B------:R-:W-:Y:S01]  /*0980*/  IMAD.MOV.U32 R12, RZ, RZ, 0x1 ;  /* 0x00000001ff0c7424 */ /* 0x000fe200078e00ff */
[----:B------:R-:W4:Y:S01]  /*0990*/  LDC R18, c[0x0][0x608] ;  /* 0x00018200ff127b82 */ /* 0x000f220000000800 */
[----:B------:R-:W-:Y:S01]  /*09a0*/  IMAD.IADD R11, R7, 0x1, R11 ;  /* 0x00000001070b7824 */ /* 0x000fe200078e020b */
[----:B0-----:R-:W-:Y:S01]  /*09b0*/  ISETP.NE.U32.AND P0, PT, R22, RZ, PT ;  /* 0x000000ff1600720c */ /* 0x001fe20003f05070 */
[----:B--2---:R-:W-:-:S03]  /*09c0*/  IMAD.MOV R7, RZ, RZ, -R5 ;  /* 0x000000ffff077224 */ /* 0x004fc600078e0a05 */
[----:B------:R-:W-:Y:S02]  /*09d0*/  ISETP.NE.AND.EX P0, PT, R23, RZ, PT, P0 ;  /* 0x000000ff1700720c */ /* 0x000fe40003f05300 */
[----:B------:R-:W0:Y:S01]  /*09e0*/  LDC R13, c[0x0][0x658] ;  /* 0x00019600ff0d7b82 */ /* 0x000e220000000800 */
[--C-:B-1----:R-:W-:Y:S02]  /*09f0*/  SHF.R.U64 R16, R6, R14, R11.reuse ;  /* 0x0000000e06107219 */ /* 0x102fe4000000120b */
[----:B------:R-:W-:Y:S02]  /*0a00*/  I2FP.F32.U32 R6, R10 ;  /* 0x0000000a00067245 */ /* 0x000fe40000201000 */
[----:B------:R-:W-:-:S03]  /*0a10*/  SHF.R.U32.HI R11, RZ, R14, R11 ;  /* 0x0000000eff0b7219 */ /* 0x000fc6000001160b */
[----:B------:R-:W1:Y:S01]  /*0a20*/  LDC R17, c[0x0][0x148] ;  /* 0x00005200ff117b82 */ /* 0x000e620000000800 */
[----:B---3--:R-:W-:Y:S02]  /*0a30*/  IMAD R5, R9, R7, R8 ;  /* 0x0000000709057224 */ /* 0x008fe400078e0208 */
[----:B------:R-:W-:Y:S01]  /*0a40*/  FMUL R7, R6, UR4 ;  /* 0x0000000406077c20 */ /* 0x000fe20008400000 */
[----:B------:R-:W-:-:S03]  /*0a50*/  IMAD.MOV.U32 R6, RZ, RZ, -0x1 ;  /* 0xffffffffff067424 */ /* 0x000fc600078e00ff */
[----:B------:R2:W3:Y:S01]  /*0a60*/  F2I.U32.TRUNC.NTZ R15, R7 ;  /* 0x00000007000f7305 */ /* 0x0004e2000020f000 */
[----:B------:R-:W1:Y:S01]  /*0a70*/  LDC R21, c[0x0][0x600] ;  /* 0x00018000ff157b82 */ /* 0x000e620000000800 */
[-CC-:B----4-:R-:W-:Y:S02]  /*0a80*/  SHF.R.U64 R27, R16, R18.reuse, R11.reuse ;  /* 0x00000012101b7219 */ /* 0x190fe4000000120b */
[----:B------:R-:W-:-:S05]  /*0a90*/  SHF.R.U32.HI R8, RZ, R18, R11 ;  /* 0x00000012ff087219 */ /* 0x000fca000001160b */
[----:B------:R-:W4:Y:S01]  /*0aa0*/  LDC R20, c[0x0][0x648] ;  /* 0x00019200ff147b82 */ /* 0x000f220000000800 */
[-CC-:B0-----:R-:W-:Y:S02]  /*0ab0*/  SHF.R.U64 R18, R27, R13.reuse, R8.reuse ;  /* 0x0000000d1b127219 */ /* 0x181fe40000001208 */
[-C--:B------:R-:W-:Y:S02]  /*0ac0*/  SHF.L.U32 R6, R6, R13.reuse, RZ ;  /* 0x0000000d06067219 */ /* 0x080fe400000006ff */
[-C--:B------:R-:W-:Y:S02]  /*0ad0*/  SHF.R.U32.HI R8, RZ, R13.reuse, R8 ;  /* 0x0000000dff087219 */ /* 0x080fe40000011608 */
[----:B------:R-:W-:Y:S01]  /*0ae0*/  LOP3.LUT R14, RZ, R6, RZ, 0x33, !PT ;  /* 0x00000006ff0e7212 */ /* 0x000fe200078e33ff */
[----:B------:R-:W0:Y:S01]  /*0af0*/  LDC R25, c[0x0][0x638] ;  /* 0x00018e00ff197b82 */ /* 0x000e220000000800 */
[----:B------:R-:W-:Y:S01]  /*0b00*/  SHF.L.U32 R11, R12, R13, RZ ;  /* 0x0000000d0c0b7219 */ /* 0x000fe200000006ff */
[----:B------:R-:W-:-:S02]  /*0b10*/  IMAD.MOV.U32 R6, RZ, RZ, R18 ;  /* 0x000000ffff067224 */ /* 0x000fc400078e0012 */
[----:B--2---:R-:W-:-:S04]  /*0b20*/  IMAD.MOV.U32 R7, RZ, RZ, R8 ;  /* 0x000000ffff077224 */ /* 0x004fc800078e0008 */
[----:B------:R-:W2:Y:S01]  /*0b30*/  LDC R24, c[0x0][0x610] ;  /* 0x00018400ff187b82 */ /* 0x000ea20000000800 */
[----:B---3--:R-:W-:Y:S05]  /*0b40*/  @!P0 BRA `(.L_x_7) ;  /* 0x0000000000288947 */ /* 0x008fea0003800000 */
[----:B------:R-:W3:Y:S02]  /*0b50*/  LDC R13, c[0x0][0x64c] ;  /* 0x00019300ff0d7b82 */ /* 0x000ee40000000800 */
[----:B---3--:R-:W-:-:S05]  /*0b60*/  IADD3 R13, P0, R18, R13, RZ ;  /* 0x0000000d120d7210 */ /* 0x008fca0007f1e0ff */
        /* <DEDUP_REMOVED lines=8> */
.L_x_7:
[----:B----4-:R-:W-:Y:S01]  /*0bf0*/  SHF.R.U64 R6, R6, R20, R7 ;  /* 0x0000001406067219 */ /* 0x010fe20000001207 */
[----:B-1----:R-:W-:Y:S01]  /*0c00*/  VIADD R7, R21, 0xffffffff ;  /* 0xffffffff15077836 */ /* 0x002fe20000000000 */
[----:B------:R-:W-:Y:S01]  /*0c10*/  LOP3.LUT R14, R27, R14, RZ, 0xc0, !PT ;  /* 0x0000000e1b0e7212 */ /* 0x000fe200078ec0ff */
[----:B------:R-:W-:Y:S02]  /*0c20*/  IMAD.MOV R15, RZ, RZ, -R15 ;  /* 0x000000ffff0f7224 */ /* 0x000fe400078e0a0f */
[----:B------:R-:W-:Y:S01]  /*0c30*/  IMAD.MOV R8, RZ, RZ, -R6 ;  /* 0x000000ffff087224 */ /* 0x000fe200078e0a06 */
[----:B------:R-:W-:Y:S01]  /*0c40*/  LOP3.LUT R7, R16, R7, RZ, 0xc0, !PT ;  /* 0x0000000710077212 */ /* 0x000fe200078ec0ff */
[----:B------:R-:W-:Y:S02]  /*0c50*/  IMAD R14, R11, R6, R14 ;  /* 0x000000060b0e7224 */ /* 0x000fe400078e020e */
[----:B------:R-:W-:Y:S02]  /*0c60*/  @P3 IMAD R5, R17, R15, R10 ;  /* 0x0000000f11053224 */ /* 0x000fe400078e020a */
[----:B0-----:R-:W-:-:S02]  /*0c70*/  IMAD R6, R8, R25, R18 ;  /* 0x0000001908067224 */ /* 0x001fc400078e0212 */
[----:B--2---:R-:W-:Y:S02]  /*0c80*/  IMAD R5, R14, R24, R5 ;  /* 0x000000180e057224 */ /* 0x004fe400078e0205 */
[----:B------:R-:W-:Y:S02]  /*0c90*/  IMAD R8, R6, R21, R7 ;  /* 0x0000001506087224 */ /* 0x000fe400078e0207 */
[----:B------:R-:W-:-:S03]  /*0ca0*/  IMAD.MOV.U32 R12, RZ, RZ, 0x1 ;  /* 0x00000001ff0c7424 */ /* 0x000fc600078e00ff */
[----:B------:R-:W-:Y:S02]  /*0cb0*/  SEL R6, R8, R5, !P3 ;  /* 0x0000000508067207 */ /* 0x000fe40005800000 */
[----:B------:R-:W-:Y:S01]  /*0cc0*/  SEL R7, R5, R8, !P3 ;  /* 0x0000000805077207 */ /* 0x000fe20005800000 */
[----:B------:R-:W-:-:S07]  /*0cd0*/  IMAD.MOV.U32 R5, RZ, RZ, R26 ;  /* 0x000000ffff057224 */ /* 0x000fce00078e001a */
.L_x_5:
[----:B------:R-:W-:-:S08]  /*0ce0*/  NOP ;  /* 0x0000000000007918 */ /* 0x000fd00000000000 */
[----:B------:R-:W0:Y:S02]  /*0cf0*/  USETMAXREG.TRY_ALLOC.CTAPOOL UP0, 0xe8 ;  /* 0x000000e8000079c8 */ /* 0x000e240008000600 */
[----:B0-----:R-:W-:-:S13]  /*0d00*/  PLOP3.LUT P0, PT, PT, PT, UP0, 0x80, 0x0 ;  /* 0x000000000000781c */ /* 0x001fda0003f0f008 */
[----:B------:R-:W-:Y:S05]  /*0d10*/  @!P0 BRA `(.L_x_5) ;  /* 0xfffffffc00f08947 */ /* 0x000fea000383ffff */
[----:B------:R-:W-:Y:S01]  /*0d20*/  ULDC.64 UR4, c[0x0][0x598] ;  /* 0x0001660000047ab9 */ /* 0x000fe20000000a00 */
[----:B------:R-:W-:Y:S01]  /*0d30*/  ULDC.64 UR48, c[0x0][0x208] ;  /* 0x0000820000307ab9 */ /* 0x000fe20000000a00 */
[----:B------:R-:W-:-:S04]  /*0d40*/  ISETP.NE.U32.AND P0, PT, RZ, UR4, PT ;  /* 0x00000004ff007c0c */ /* 0x000fc8000bf05070 */
[----:B------:R-:W-:-:S13]  /*0d50*/  ISETP.NE.AND.EX P0, PT, RZ, UR5, PT, P0 ;  /* 0x00000005ff007c0c */ /* 0x000fda000bf05300 */
[----:B------:R-:W-:Y:S05]  /*0d60*/  @!P0 BRA `(.L_x_8) ;  /* 0x00000000001c8947 */ /* 0x000fea0003800000 */
[----:B------:R-:W0:Y:S02]  /*0d70*/  LDC.64 R8, c[0x0][0x598] ;  /* 0x00016600ff087b82 */ /* 0x000e240000000a00 */
[----:B0-----:R-:W2:Y:S02]  /*0d80*/  LDG.E.64 R8, desc[UR48][R8.64] ;  /* 0x0000003008087981 */ /* 0x001ea4000c1e1b00 */
[----:B--2---:R-:W-:-:S04]  /*0d90*/  ISETP.NE.U32.AND P0, PT, R8, RZ, PT ;  /* 0x000000ff0800720c */ /* 0x004fc80003f05070 */
[----:B------:R-:W-:-:S13]  /*0da0*/  ISETP.NE.AND.EX P0, PT, R9, RZ, PT, P0 ;  /* 0x000000ff0900720c */ /* 0x000fda0003f05300 */
[----:B------:R-:W-:Y:S05]  /*0db0*/  @!P0 BRA `(.L_x_8) ;  /* 0x0000000000088947 */ /* 0x000fea0003800000 */
[----:B------:R0:W5:Y:S01]  /*0dc0*/  LD.E R8, desc[UR48][R8.64] ;  /* 0x0000003008087980 */ /* 0x000162000c101900 */
[----:B------:R-:W-:Y:S05]  /*0dd0*/  BRA `(.L_x_9) ;  /* 0x0000000000207947 */ /* 0x000fea0003800000 */
.L_x_8:
[----:B------:R-:W-:Y:S02]  /*0de0*/  ULDC.64 UR4, c[0x0][0x588] ;  /* 0x0001620000047ab9 */ /* 0x000fe40000000a00 */
[----:B------:R-:W-:-:S04]  /*0df0*/  ISETP.NE.U32.AND P0, PT, RZ, UR4, PT ;  /* 0x00000004ff007c0c */ /* 0x000fc8000bf05070 */
[----:B------:R-:W-:-:S13]  /*0e00*/  ISETP.NE.AND.EX P0, PT, RZ, UR5, PT, P0 ;  /* 0x00000005ff007c0c */ /* 0x000fda000bf05300 */
[----:B------:R-:W-:Y:S05]  /*0e10*/  @!P0 BRA `(.L_x_10) ;  /* 0x00000000000c8947 */ /* 0x000fea0003800000 */
[----:B------:R-:W0:Y:S02]  /*0e20*/  LDC.64 R8, c[0x0][0x588] ;  /* 0x00016200ff087b82 */ /* 0x000e240000000a00 */
[----:B0-----:R1:W5:Y:S01]  /*0e30*/  LDG.E R8, desc[UR48][R8.64] ;  /* 0x0000003008087981 */ /* 0x001362000c1e1900 */
[----:B------:R-:W-:Y:S05]  /*0e40*/  BRA `(.L_x_9) ;  /* 0x0000000000047947 */ /* 0x000fea0003800000 */
.L_x_10:
[----:B------:R-:W2:Y:S02]  /*0e50*/  LDC R8, c[0x0][0x580] ;  /* 0x00016000ff087b82 */ /* 0x000ea40000000800 */
.L_x_9:
[----:B------:R-:W-:Y:S02]  /*0e60*/  ULDC.64 UR4, c[0x0][0x5a0] ;  /* 0x0001680000047ab9 */ /* 0x000fe40000000a00 */
[----:B------:R-:W-:-:S04]  /*0e70*/  ISETP.NE.U32.AND P0, PT, RZ, UR4, PT ;  /* 0x00000004ff007c0c */ /* 0x000fc8000bf05070 */
[----:B------:R-:W-:-:S13]  /*0e80*/  ISETP.NE.AND.EX P0, PT, RZ, UR5, PT, P0 ;  /* 0x00000005ff007c0c */ /* 0x000fda000bf05300 */
[----:B------:R-:W-:Y:S05]  /*0e90*/  @!P0 BRA `(.L_x_11) ;  /* 0x00000000001c8947 */ /* 0x000fea0003800000 */
[----:B------:R-:W3:Y:S02]  /*0ea0*/  LDC.64 R10, c[0x0][0x5a0] ;  /* 0x00016800ff0a7b82 */ /* 0x000ee40000000a00 */
[----:B---3--:R-:W3:Y:S02]  /*0eb0*/  LDG.E.64 R10, desc[UR48][R10.64] ;  /* 0x000000300a0a7981 */ /* 0x008ee4000c1e1b00 */
[----:B---3--:R-:W-:-:S04]  /*0ec0*/  ISETP.NE.U32.AND P0, PT, R10, RZ, PT ;  /* 0x000000ff0a00720c */ /* 0x008fc80003f05070 */
[----:B------:R-:W-:-:S13]  /*0ed0*/  ISETP.NE.AND.EX P0, PT, R11, RZ, PT, P0 ;  /* 0x000000ff0b00720c */ /* 0x000fda0003f05300 */
[----:B------:R-:W-:Y:S05]  /*0ee0*/  @!P0 BRA `(.L_x_11) ;  /* 0x0000000000088947 */ /* 0x000fea0003800000 */
[----:B01----:R0:W5:Y:S01]  /*0ef0*/  LD.E R9, desc[UR48][R10.64] ;  /* 0x000000300a097980 */ /* 0x003162000c101900 */
[----:B------:R-:W-:Y:S05]  /*0f00*/  BRA `(.L_x_12) ;  /* 0x0000000000207947 */ /* 0x000fea0003800000 */
.L_x_11:
[----:B------:R-:W-:Y:S02]  /*0f10*/  ULDC.64 UR4, c[0x0][0x590] ;  /* 0x0001640000047ab9 */ /* 0x000fe40000000a00 */
[----:B------:R-:W-:-:S04]  /*0f20*/  ISETP.NE.U32.AND P0, PT, RZ, UR4, PT ;  /* 0x00000004ff007c0c */ /* 0x000fc8000bf05070 */
[----:B------:R-:W-:-:S13]  /*0f30*/  ISETP.NE.AND.EX P0, PT, RZ, UR5, PT, P0 ;  /* 0x00000005ff007c0c */ /* 0x000fda000bf05300 */
[----:B------:R-:W-:Y:S05]  /*0f40*/  @!P0 BRA `(.L_x_13) ;  /* 0x00000000000c8947 */ /* 0x000fea0003800000 */
[----:B------:R-:W0:Y:S02]  /*0f50*/  LDC.64 R10, c[0x0][0x590] ;  /* 0x00016400ff0a7b82 */ /* 0x000e240000000a00 */
[----:B01----:R1:W5:Y:S01]  /*0f60*/  LDG.E R9, desc[UR48][R10.64] ;  /* 0x000000300a097981 */ /* 0x003362000c1e1900 */
[----:B------:R-:W-:Y:S05]  /*0f70*/  BRA `(.L_x_12) ;  /* 0x0000000000047947 */ /* 0x000fea0003800000 */
.L_x_13:
[----:B01----:R-:W3:Y:S02]  /*0f80*/  LDC R9, c[0x0][0x584] ;  /* 0x00016100ff097b82 */ /* 0x003ee40000000800 */
.L_x_12:
[----:B------:R-:W-:-:S13]  /*0f90*/  LOP3.LUT P0, RZ, R12, 0xff, RZ, 0xc0, !PT ;  /* 0x000000ff0cff7812 */ /* 0x000fda000780c0ff */
[----:B------:R-:W-:Y:S05]  /*0fa0*/  @!P0 EXIT ;  /* 0x000000000000894d */ /* 0x000fea0003800000 */
[----:B------:R-:W-:Y:S01]  /*0fb0*/  ULDC UR4, c[0x0][0x28c] ;  /* 0x0000a30000047ab9 */ /* 0x000fe20000000800 */
[----:B------:R-:W-:Y:S01]  /*0fc0*/  LOP3.LUT R186, R4, 0x1, RZ, 0xfc, !PT ;  /* 0x0000000104ba7812 */ /* 0x000fe200078efcff */
[----:B------:R-:W-:Y:S01]  /*0fd0*/  UIADD3 UR4, UR4, 0x3f, URZ ;  /* 0x0000003f04047890 */ /* 0x000fe2000fffe03f */
[----:B------:R-:W-:Y:S01]  /*0fe0*/  UMOV UR11, URZ ;  /* 0x0000003f000b7c82 */ /* 0x000fe20008000000 */
[----:B------:R-:W-:Y:S02]  /*0ff0*/  UMOV UR10, URZ ;  /* 0x0000003f000a7c82 */ /* 0x000fe40008000000 */
[----:B------:R-:W-:-:S04]  /*1000*/  USHF.R.S32.HI UR5, URZ, 0x1f, UR4 ;  /* 0x0000001f3f057899 */ /* 0x000fc80008011404 */
[----:B------:R-:W-:-:S04]  /*1010*/  ULEA.HI UR5, UR5, UR4, URZ, 0x6 ;  /* 0x0000000405057291 */ /* 0x000fc8000f8f303f */
[----:B------:R-:W-:-:S12]  /*1020*/  USHF.R.S32.HI UR44, URZ, 0x6, UR5 ;  /* 0x000000063f2c7899 */ /* 0x000fd80008011405 */
.L_x_214:
[----:B01----:R-:W-:Y:S01]  /*1030*/  LOP3.LUT R10, R0, 0x80, RZ, 0xc0, !PT ;  /* 0x00000080000a7812 */ /* 0x003fe200078ec0ff */
[----:B------:R-:W0:Y:S01]  /*1040*/  S2UR UR8, SR_CgaCtaId ;  /* 0x00000000000879c3 */ /* 0x000e220000008800 */
[----:B------:R-:W-:Y:S01]  /*1050*/  UMOV UR7, 0x400 ;  /* 0x0000040000077882 */ /* 0x000fe20000000000 */
[----:B------:R-:W-:Y:S01]  /*1060*/  UMOV UR4, URZ ;  /* 0x0000003f00047c82 */ /* 0x000fe20008000000 */
[----:B------:R-:W-:Y:S01]  /*1070*/  SHF.R.U32.HI R14, RZ, 0x7, R10 ;  /* 0x00000007ff0e7819 */ /* 0x000fe2000001160a */
[----:B------:R-:W-:Y:S01]  /*1080*/  UMOV UR12, URZ ;  /* 0x0000003f000c7c82 */ /* 0x000fe20008000000 */
[----:B------:R-:W-:Y:S01]  /*1090*/  UMOV UR13, URZ ;  /* 0x0000003f000d7c82 */ /* 0x000fe20008000000 */
[----:B------:R-:W-:Y:S01]  /*10a0*/  UMOV UR9, UR10 ;  /* 0x0000000a00097c82 */ /* 0x000fe20008000000 */
[----:B------:R-:W-:Y:S01]  /*10b0*/  CS2R R12, SRZ ;  /* 0x00000000000c7805 */ /* 0x000fe2000001ff00 */
[----:B------:R-:W1:Y:S01]  /*10c0*/  LDC R10, c[0x0][0x28c] ;  /* 0x0000a300ff0a7b82 */ /* 0x000e620000000800 */
[----:B----4-:R-:W4:Y:S01]  /*10d0*/  SHFL.IDX PT, R14, R14, RZ, 0x1f ;  /* 0x00001fff0e0e7589 */ /* 0x010f2200000e0000 */
[----:B------:R-:W-:-:S02]  /*10e0*/  CS2R R16, SRZ ;  /* 0x0000000000107805 */ /* 0x000fc4000001ff00 */
[----:B------:R-:W-:Y:S02]  /*10f0*/  CS2R R18, SRZ ;  /* 0x0000000000127805 */ /* 0x000fe4000001ff00 */
[----:B------:R-:W-:Y:S02]  /*1100*/  CS2R R20, SRZ ;  /* 0x0000000000147805 */ /* 0x000fe4000001ff00 */
[----:B------:R-:W-:Y:S02]  /*1110*/  CS2R R22, SRZ ;  /* 0x0000000000167805 */ /* 0x000fe4000001ff00 */
[----:B------:R-:W-:Y:S02]  /*1120*/  CS2R R112, SRZ ;  /* 0x0000000000707805 */ /* 0x000fe4000001ff00 */
[----:B------:R-:W-:Y:S02]  /*1130*/  CS2R R114, SRZ ;  /* 0x0000000000727805 */ /* 0x000fe4000001ff00 */
[----:B------:R-:W-:-:S02]  /*1140*/  CS2R R116, SRZ ;  /* 0x0000000000747805 */ /* 0x000fc4000001ff00 */
[----:B------:R-:W-:Y:S02]  /*1150*/  CS2R R118, SRZ ;  /* 0x0000000000767805 */ /* 0x000fe4000001ff00 */
[----:B------:R-:W-:Y:S02]  /*1160*/  CS2R R120, SRZ ;  /* 0x0000000000787805 */ /* 0x000fe4000001ff00 */
[----:B------:R-:W-:Y:S02]  /*1170*/  CS2R R122, SRZ ;  /* 0x00000000007a7805 */ /* 0x000fe4000001ff00 */
[----:B------:R-:W-:Y:S02]  /*1180*/  CS2R R124, SRZ ;  /* 0x00000000007c7805 */ /* 0x000fe4000001ff00 */
[----:B------:R-:W-:Y:S02]  /*1190*/  CS2R R126, SRZ ;  /* 0x00000000007e7805 */ /* 0x000fe4000001ff00 */
[----:B------:R-:W-:-:S02]  /*11a0*/  CS2R R128, SRZ ;  /* 0x0000000000807805 */ /* 0x000fc4000001ff00 */
[----:B------:R-:W-:Y:S01]  /*11b0*/  CS2R R130, SRZ ;  /* 0x0000000000827805 */ /* 0x000fe2000001ff00 */
[----:B0-----:R-:W-:Y:S01]  /*11c0*/  ULEA UR7, UR8, UR7, 0x18 ;  /* 0x0000000708077291 */ /* 0x001fe2000f8ec03f */
[----:B------:R-:W-:Y:S02]  /*11d0*/  CS2R R132, SRZ ;  /* 0x0000000000847805 */ /* 0x000fe4000001ff00 */
[----:B------:R-:W-:Y:S02]  /*11e0*/  CS2R R134, SRZ ;  /* 0x0000000000867805 */ /* 0x000fe4000001ff00 */
[----:B------:R-:W-:Y:S02]  /*11f0*/  CS2R R136, SRZ ;  /* 0x0000000000887805 */ /* 0x000fe4000001ff00 */
[----:B------:R-:W-:Y:S02]  /*1200*/  CS2R R138, SRZ ;  /* 0x00000000008a7805 */ /* 0x000fe4000001ff00 */
[----:B------:R-:W-:-:S02]  /*1210*/  CS2R R140, SRZ ;  /* 0x00000000008c7805 */ /* 0x000fc4000001ff00 */
[----:B------:R-:W-:Y:S02]  /*1220*/  CS2R R142, SRZ ;  /* 0x00000000008e7805 */ /* 0x000fe4000001ff00 */
[----:B------:R-:W-:Y:S02]  /*1230*/  CS2R R144, SRZ ;  /* 0x0000000000907805 */ /* 0x000fe4000001ff00 */
[----:B-1----:R-:W-:Y:S02]  /*1240*/  ISETP.GE.AND P0, PT, R10, 0x1, PT ;  /* 0x000000010a00780c */ /* 0x002fe40003f06270 */
[----:B------:R-:W-:Y:S02]  /*1250*/  CS2R R10, SRZ ;  /* 0x00000000000a7805 */ /* 0x000fe4000001ff00 */
[----:B----4-:R-:W-:Y:S02]  /*1260*/  R2UR UR5, R14 ;  /* 0x000000000e0572ca */ /* 0x010fe400000e0000 */
        /* <DEDUP_REMOVED lines=11> */
[----:B------:R-:W-:Y:S01]  /*1320*/  CS2R R166, SRZ ;  /* 0x0000000000a67805 */ /* 0x000fe2000001ff00 */
[----:B------:R-:W-:Y:S01]  /*1330*/  ULEA.HI UR6, UR5, UR5, URZ, 0x1 ;  /* 0x0000000505067291 */ /* 0x000fe2000f8f083f */
[----:B------:R-:W-:-:S02]  /*1340*/  CS2R R168, SRZ ;  /* 0x0000000000a87805 */ /* 0x000fc4000001ff00 */
[----:B------:R-:W-:Y:S02]  /*1350*/  CS2R R170, SRZ ;  /* 0x0000000000aa7805 */ /* 0x000fe4000001ff00 */
[----:B------:R-:W-:Y:S01]  /*1360*/  CS2R R172, SRZ ;  /* 0x0000000000ac7805 */ /* 0x000fe2000001ff00 */
[----:B------:R-:W-:Y:S01]  /*1370*/  ULOP3.LUT UR6, UR6, 0xffffe, URZ, 0xc0, !UPT ;  /* 0x000ffffe06067892 */ /* 0x000fe2000f8ec03f */
[----:B------:R-:W-:Y:S02]  /*1380*/  CS2R R174, SRZ ;  /* 0x0000000000ae7805 */ /* 0x000fe4000001ff00 */
[----:B------:R-:W-:Y:S02]  /*1390*/  CS2R R176, SRZ ;  /* 0x0000000000b07805 */ /* 0x000fe4000001ff00 */
[----:B------:R-:W-:Y:S01]  /*13a0*/  CS2R R178, SRZ ;  /* 0x0000000000b27805 */ /* 0x000fe2000001ff00 */
[----:B------:R-:W-:Y:S01]  /*13b0*/  UIADD3 UR6, UR5, -UR6, URZ ;  /* 0x8000000605067290 */ /* 0x000fe2000fffe03f */
[----:B------:R-:W-:-:S02]  /*13c0*/  CS2R R180, SRZ ;  /* 0x0000000000b47805 */ /* 0x000fc4000001ff00 */
[----:B------:R-:W-:Y:S02]  /*13d0*/  CS2R R182, SRZ ;  /* 0x0000000000b67805 */ /* 0x000fe4000001ff00 */
[----:B------:R-:W-:Y:S01]  /*13e0*/  CS2R R184, SRZ ;  /* 0x0000000000b87805 */ /* 0x000fe2000001ff00 */
[----:B------:R-:W-:Y:S01]  /*13f0*/  ULEA UR6, UR6, UR7, 0xc ;  /* 0x0000000706067291 */ /* 0x000fe2000f8e603f */
[----:B------:R-:W-:Y:S01]  /*1400*/  IMAD.U32 R190, RZ, RZ, UR11 ;  /* 0x0000000bffbe7e24 */ /* 0x000fe2000f8e00ff */
[----:B------:R-:W-:Y:S02]  /*1410*/  CS2R R104, SRZ ;  /* 0x0000000000687805 */ /* 0x000fe4000001ff00 */
[----:B------:R-:W-:Y:S01]  /*1420*/  CS2R R106, SRZ ;  /* 0x00000000006a7805 */ /* 0x000fe2000001ff00 */
[----:B------:R-:W-:Y:S01]  /*1430*/  UIADD3 UR6, UR6, 0x180, URZ ;  /* 0x0000018006067890 */ /* 0x000fe2000fffe03f */
[----:B------:R-:W-:Y:S02]  /*1440*/  CS2R R108, SRZ ;  /* 0x00000000006c7805 */ /* 0x000fe4000001ff00 */
[----:B------:R-:W-:-:S02]  /*1450*/  CS2R R110, SRZ ;  /* 0x00000000006e7805 */ /* 0x000fc4000001ff00 */
[----:B------:R-:W-:Y:S01]  /*1460*/  CS2R R96, SRZ ;  /* 0x0000000000607805 */ /* 0x000fe2000001ff00 */
[----:B------:R-:W-:Y:S01]  /*1470*/  USHF.R.U32.HI UR6, URZ, 0x4, UR6 ;  /* 0x000000043f067899 */ /* 0x000fe20008011606 */
[----:B------:R-:W-:Y:S02]  /*1480*/  CS2R R98, SRZ ;  /* 0x0000000000627805 */ /* 0x000fe4000001ff00 */
[----:B------:R-:W-:Y:S02]  /*1490*/  CS2R R100, SRZ ;  /* 0x0000000000647805 */ /* 0x000fe4000001ff00 */
[----:B------:R-:W-:Y:S01]  /*14a0*/  CS2R R102, SRZ ;  /* 0x0000000000667805 */ /* 0x000fe2000001ff00 */
[----:B------:R-:W-:Y:S01]  /*14b0*/  ULOP3.LUT UR8, UR6, 0x3fff, URZ, 0xc0, !UPT ;  /* 0x00003fff06087892 */ /* 0x000fe2000f8ec03f */
        /* <DEDUP_REMOVED lines=34> */
[----:B---3--:R-:W-:Y:S02]  /*16e0*/  CS2R R28, SRZ ;  /* 0x00000000001c7805 */ /* 0x008fe4000001ff00 */
[----:B------:R-:W-:Y:S01]  /*16f0*/  CS2R R30, SRZ ;  /* 0x00000000001e7805 */ /* 0x000fe2000001ff00 */
[----:B------:R-:W-:Y:S06]  /*1700*/  @!P0 BRA `(.L_x_14) ;  /* 0x0000001000508947 */ /* 0x000fec0003800000 */
[----:B------:R-:W-:-:S13]  /*1710*/  ISETP.NE.AND P1, PT, R186, 0x3, PT ;  /* 0x00000003ba00780c */ /* 0x000fda0003f25270 */
[----:B------:R-:W-:Y:S05]  /*1720*/  @!P1 BRA `(.L_x_15) ;  /* 0x0000000000049947 */ /* 0x000fea0003800000 */
[----:B------:R-:W-:Y:S01]  /*1730*/  BPT.TRAP 0x1 ;  /* 0x000000040000795c */ /* 0x000fe20000300000 */
.L_x_15:
[----:B------:R-:W-:Y:S01]  /*1740*/  ULEA UR5, UR10, UR7, 0x3 ;  /* 0x000000070a057291 */ /* 0x000fe2000f8e183f */
[----:B------:R-:W-:-:S05]  /*1750*/  IMAD.U32 R11, RZ, RZ, UR11 ;  /* 0x0000000bff0b7e24 */ /* 0x000fca000f8e00ff */
[----:B------:R-:W-:-:S04]  /*1760*/  SHF.L.U32 R11, R11, 0x1f, RZ ;  /* 0x0000001f0b0b7819 */ /* 0x000fc800000006ff */
[----:B------:R0:W1:Y:S01]  /*1770*/  SYNCS.PHASECHK.TRANS64.TRYWAIT P0, [UR5], R11 ;  /* 0x0000000bff0075a7 */ /* 0x0000620008000145 */
[----:B------:R-:W-:Y:S05]  /*1780*/  @!P1 BRA `(.L_x_16) ;  /* 0x0000000000049947 */ /* 0x000fea0003800000 */
[----:B------:R-:W-:Y:S01]  /*1790*/  BPT.TRAP 0x1 ;  /* 0x000000040000795c */ /* 0x000fe20000300000 */
.L_x_16:
[----:B------:R-:W-:Y:S01]  /*17a0*/  UMOV UR4, 0x2 ;  /* 0x0000000200047882 */ /* 0x000fe20000000000 */
[----:B------:R-:W-:Y:S01]  /*17b0*/  IMAD.MOV.U32 R10, RZ, RZ, RZ ;  /* 0x000000ffff0a7224 */ /* 0x000fe200078e00ff */
[----:B-1----:R-:W-:Y:S06]  /*17c0*/  @P0 BRA `(.L_x_17) ;  /* 0x0000000000080947 */ /* 0x002fec0003800000 */
[----:B------:R-:W1:Y:S02]  /*17d0*/  SYNCS.PHASECHK.TRANS64.TRYWAIT P0, [UR5], R11 ;  /* 0x0000000bff0075a7 */ /* 0x000e640008000145 */
[----:B-1----:R-:W-:Y:S05]  /*17e0*/  @!P0 BRA `(.L_x_18) ;  /* 0x000000b000188947 */ /* 0x002fea0003800000 */
.L_x_17:
[----:B------:R-:W-:Y:S01]  /*17f0*/  UIADD3 UR5, UR7, 0x16180, URZ ;  /* 0x0001618007057890 */ /* 0x000fe2000fffe03f */
[----:B------:R-:W-:Y:S01]  /*1800*/  WARPGROUP.ARRIVE ;  /* 0x00000000000079c5 */ /* 0x000fe20000000000 */
[----:B------:R-:W-:Y:S01]  /*1810*/  ULOP3.LUT UR12, UR8, 0x10000, URZ, 0xfc, !UPT ;  /* 0x00010000080c7892 */ /* 0x000fe2000f8efc3f */
[----:B01----:R-:W-:Y:S01]  /*1820*/  IMAD.MOV.U32 R11, RZ, RZ, RZ ;  /* 0x000000ffff0b7224 */ /* 0x003fe200078e00ff */
[----:B------:R-:W-:Y:S01]  /*1830*/  USHF.R.U32.HI UR5, URZ, 0x4, UR5 ;  /* 0x000000043f057899 */ /* 0x000fe20008011605 */
[----:B------:R-:W-:Y:S01]  /*1840*/  CS2R R12, SRZ ;  /* 0x00000000000c7805 */ /* 0x000fe2000001ff00 */
[----:B------:R-:W-:Y:S01]  /*1850*/  ULEA UR12, UR10, UR12, 0x9 ;  /* 0x0000000c0a0c7291 */ /* 0x000fe2000f8e483f */
[----:B------:R-:W-:Y:S01]  /*1860*/  CS2R R14, SRZ ;  /* 0x00000000000e7805 */ /* 0x000fe2000001ff00 */
[----:B------:R-:W-:Y:S01]  /*1870*/  ULOP3.LUT UR5, UR5, 0x3fff, URZ, 0xc0, !UPT ;  /* 0x00003fff05057892 */ /* 0x000fe2000f8ec03f */
[----:B------:R-:W-:Y:S01]  /*1880*/  CS2R R16, SRZ ;  /* 0x0000000000107805 */ /* 0x000fe2000001ff00 */
[----:B------:R-:W-:Y:S01]  /*1890*/  UMOV UR13, 0x80000020 ;  /* 0x80000020000d7882 */ /* 0x000fe20000000000 */
[----:B------:R-:W-:Y:S01]  /*18a0*/  UMOV UR15, 0x80000020 ;  /* 0x80000020000f7882 */ /* 0x000fe20000000000 */
[----:B------:R-:W-:Y:S01]  /*18b0*/  ULOP3.LUT UR5, UR5, 0x10000, URZ, 0xfc, !UPT ;  /* 0x0001000005057892 */ /* 0x000fe2000f8efc3f */
[----:B------:R-:W-:Y:S01]  /*18c0*/  CS2R R18, SRZ ;  /* 0x0000000000127805 */ /* 0x000fe2000001ff00 */
[----:B------:R-:W-:Y:S01]  /*18d0*/  UMOV UR16, UR12 ;  /* 0x0000000c00107c82 */ /* 0x000fe20008000000 */
[----:B------:R-:W-:Y:S01]  /*18e0*/  UMOV UR17, UR13 ;  /* 0x0000000d00117c82 */ /* 0x000fe20008000000 */
[----:B------:R-:W-:Y:S01]  /*18f0*/  UIMAD UR6, UR10, 0x2c0, UR5 ;  /* 0x000002c00a0678a4 */ /* 0x000fe2000f8e0205 */
[----:B------:R-:W-:Y:S01]  /*1900*/  CS2R R20, SRZ ;  /* 0x0000000000147805 */ /* 0x000fe2000001ff00 */
[----:B------:R-:W-:Y:S01]  /*1910*/  UMOV UR19, 0x80000020 ;  /* 0x8000002000137882 */ /* 0x000fe20000000000 */
[----:B------:R-:W-:Y:S01]  /*1920*/  CS2R R22, SRZ ;  /* 0x0000000000167805 */ /* 0x000fe2000001ff00 */
[----:B------:R-:W-:Y:S01]  /*1930*/  UIADD3 UR18, UR6, 0x40, URZ ;  /* 0x0000004006127890 */ /* 0x000fe2000fffe03f */
[----:B------:R-:W-:Y:S01]  /*1940*/  CS2R R112, SRZ ;  /* 0x0000000000707805 */ /* 0x000fe2000001ff00 */
[----:B------:R-:W-:Y:S01]  /*1950*/  UIADD3 UR5, UR6, 0x80, URZ ;  /* 0x0000008006057890 */ /* 0x000fe2000fffe03f */
[----:B------:R-:W-:Y:S01]  /*1960*/  CS2R R114, SRZ ;  /* 0x0000000000727805 */ /* 0x000fe2000001ff00 */
[----:B------:R-:W-:Y:S01]  /*1970*/  UMOV UR14, UR6 ;  /* 0x00000006000e7c82 */ /* 0x000fe20008000000 */
[----:B------:R-:W-:Y:S01]  /*1980*/  UIADD3 UR9, UR6, 0xc0, URZ ;  /* 0x000000c006097890 */ /* 0x000fe2000fffe03f */
[----:B------:R-:W-:Y:S01]  /*1990*/  QGMMA.64x16x32.F32.E4M3.E4M3 R104, gdesc[UR12], RZ, !UPT ;  /* 0x002000000c6879f3 */ /* 0x000fe2000c7008ff */
[----:B------:R-:W-:Y:S01]  /*19a0*/  UIADD3 UR14, UR6, 0x2, URZ ;  /* 0x00000002060e7890 */ /* 0x000fe2000fffe03f */
[----:B------:R-:W-:Y:S01]  /*19b0*/  CS2R R116, SRZ ;  /* 0x0000000000747805 */ /* 0x000fe2000001ff00 */
[----:B------:R-:W-:Y:S01]  /*19c0*/  UMOV UR15, 0x80000020 ;  /* 0x80000020000f7882 */ /* 0x000fe20000000000 */
[----:B------:R-:W-:Y:S01]  /*19d0*/  QGMMA.64x16x32.F32.E4M3.E4M3 R96, gdesc[UR16], RZ, !UPT ;  /* 0x00200000106079f3 */ /* 0x000fe2000c7008ff */
[----:B------:R-:W-:Y:S01]  /*19e0*/  UMOV UR18, UR5 ;  /* 0x0000000500127c82 */ /* 0x000fe20008000000 */
[----:B------:R-:W-:Y:S01]  /*19f0*/  UMOV UR16, UR12 ;  /* 0x0000000c00107c82 */ /* 0x000fe20008000000 */
[----:B------:R-:W-:Y:S01]  /*1a00*/  UMOV UR17, UR13 ;  /* 0x0000000d00117c82 */ /* 0x000fe20008000000 */
[----:B------:R-:W-:Y:S01]  /*1a10*/  UMOV UR19, 0x80000020 ;  /* 0x8000002000137882 */ /* 0x000fe20000000000 */
[----:B------:R-:W-:Y:S01]  /*1a20*/  UIADD3 UR5, UR6, 0x100, URZ ;  /* 0x0000010006057890 */ /* 0x000fe2000fffe03f */
        /* <DEDUP_REMOVED lines=49> */
[----:B------:R-:W-:Y:S01]  /*1d40*/  UIADD3 UR5, UR6, 0x42, URZ ;  /* 0x0000004206057890 */ /* 0x000fe2000fffe03f */
[----:B------:R-:W-:Y:S01]  /*1d50*/  CS2R R118, SRZ ;  /* 0x0000000000767805 */ /* 0x000fe2000001ff00 */
[----:B------:R-:W-:Y:S01]  /*1d60*/  UMOV UR13, 0x80000020 ;  /* 0x80000020000d7882 */ /* 0x000fe20000000000 */
[----:B------:R-:W-:-:S02]  /*1d70*/  CS2R R120, SRZ ;  /* 0x0000000000787805 */ /* 0x000fc4000001ff00 */
[----:B------:R-:W-:Y:S02]  /*1d80*/  CS2R R122, SRZ ;  /* 0x00000000007a7805 */ /* 0x000fe4000001ff00 */
[----:B------:R-:W-:Y:S02]  /*1d90*/  CS2R R124, SRZ ;  /* 0x00000000007c7805 */ /* 0x000fe4000001ff00 */
[----:B------:R-:W-:Y:S01]  /*1da0*/  CS2R R126, SRZ ;  /* 0x00000000007e7805 */ /* 0x000fe2000001ff00 */
[----:B------:R-:W-:Y:S01]  /*1db0*/  QGMMA.64x16x32.F32.E4M3.E4M3 R104, gdesc[UR12], R104 ;  /* 0x002000000c6879f3 */ /* 0x000fe20008700868 */
[----:B------:R-:W-:Y:S01]  /*1dc0*/  UMOV UR14, UR5 ;  /* 0x00000005000e7c82 */ /* 0x000fe20008000000 */
[----:B------:R-:W-:Y:S01]  /*1dd0*/  UIADD3 UR5, UR6, 0xc2, URZ ;  /* 0x000000c206057890 */ /* 0x000fe2000fffe03f */
[----:B------:R-:W-:Y:S01]  /*1de0*/  CS2R R128, SRZ ;  /* 0x0000000000807805 */ /* 0x000fe2000001ff00 */
[----:B------:R-:W-:Y:S01]  /*1df0*/  UMOV UR15, 0x80000020 ;  /* 0x80000020000f7882 */ /* 0x000fe20000000000 */
[----:B------:R-:W-:Y:S01]  /*1e00*/  CS2R R130, SRZ ;  /* 0x0000000000827805 */ /* 0x000fe2000001ff00 */
[----:B------:R-:W-:Y:S01]  /*1e10*/  QGMMA.64x16x32.F32.E4M3.E4M3 R96, gdesc[UR12], R96 ;  /* 0x002000000c6079f3 */ /* 0x000fe20008700860 */
[----:B------:R-:W-:Y:S01]  /*1e20*/  UMOV UR14, UR9 ;  /* 0x00000009000e7c82 */ /* 0x000fe20008000000 */
[----:B------:R-:W-:Y:S01]  /*1e30*/  UMOV UR15, 0x80000020 ;  /* 0x80000020000f7882 */ /* 0x000fe20000000000 */
[----:B------:R-:W-:Y:S01]  /*1e40*/  UIADD3 UR9, UR6, 0x102, URZ ;  /* 0x0000010206097890 */ /* 0x000fe2000fffe03f */
        /* <DEDUP_REMOVED lines=25> */
[----:B------:R-:W-:Y:S01]  /*1fe0*/  UIADD3 UR6, UR6, 0x282, URZ ;  /* 0x0000028206067890 */ /* 0x000fe2000fffe03f */
[----:B------:R-:W-:Y:S01]  /*1ff0*/  QGMMA.64x16x32.F32.E4M3.E4M3 R48, gdesc[UR12], R48 ;  /* 0x002000000c3079f3 */ /* 0x000fe20008700830 */
[----:B------:R-:W-:Y:S01]  /*2000*/  UMOV UR14, UR9 ;  /* 0x00000009000e7c82 */ /* 0x000fe20008000000 */
[----:B------:R-:W-:Y:S01]  /*2010*/  UMOV UR15, 0x80000020 ;  /* 0x80000020000f7882 */ /* 0x000fe20000000000 */
[----:B------:R-:W-:Y:S01]  /*2020*/  CS2R R142, SRZ ;  /* 0x00000000008e7805 */ /* 0x000fe2000001ff00 */
[----:B------:R-:W-:Y:S01]  /*2030*/  QGMMA.64x16x32.F32.E4M3.E4M3 R40, gdesc[UR12], R40 ;  /* 0x002000000c2879f3 */ /* 0x000fe20008700828 */
[----:B------:R-:W-:Y:S01]  /*2040*/  UMOV UR14, UR5 ;  /* 0x00000005000e7c82 */ /* 0x000fe20008000000 */
[----:B------:R-:W-:Y:S01]  /*2050*/  UMOV UR15, 0x80000020 ;  /* 0x80000020000f7882 */ /* 0x000fe20000000000 */
[----:B------:R-:W-:Y:S01]  /*2060*/  ULDC UR5, c[0x0][0x50c] ;  /* 0x0001430000057ab9 */ /* 0x000fe20000000800 */
[----:B------:R-:W-:Y:S01]  /*2070*/  QGMMA.64x16x32.F32.E4M3.E4M3 R32, gdesc[UR12], R32 ;  /* 0x002000000c2079f3 */ /* 0x000fe20008700820 */
[----:B------:R-:W-:Y:S01]  /*2080*/  UISETP.NE.AND UP0, UPT, UR5, 0x2, UPT ;  /* 0x000000020500788c */ /* 0x000fe2000bf05270 */
[----:B------:R-:W-:Y:S01]  /*2090*/  CS2R R144, SRZ ;  /* 0x0000000000907805 */ /* 0x000fe2000001ff00 */
[----:B------:R-:W-:Y:S01]  /*20a0*/  UMOV UR14, UR6 ;  /* 0x00000006000e7c82 */ /* 0x000fe20008000000 */
[----:B------:R-:W-:Y:S01]  /*20b0*/  UMOV UR15, 0x80000020 ;  /* 0x80000020000f7882 */ /* 0x000fe20000000000 */
[----:B------:R-:W-:Y:S01]  /*20c0*/  CS2R R146, SRZ ;  /* 0x0000000000927805 */ /* 0x000fe2000001ff00 */
[----:B------:R-:W-:Y:S01]  /*20d0*/  QGMMA.64x16x32.F32.E4M3.E4M3 R24, gdesc[UR12], R24, gsb0 ;  /* 0x002000000c1879f3 */ /* 0x000fe20008000818 */
[----:B------:R-:W-:Y:S01]  /*20e0*/  USEL UR12, URZ, 0x1, UP0 ;  /* 0x000000013f0c7887 */ /* 0x000fe20008000000 */
[----:B------:R-:W-:-:S02]  /*20f0*/  CS2R R148, SRZ ;  /* 0x0000000000947805 */ /* 0x000fc4000001ff00 */
[----:B------:R-:W-:Y:S02]  /*2100*/  CS2R R150, SRZ ;  /* 0x0000000000967805 */ /* 0x000fe4000001ff00 */
[----:B------:R-:W-:Y:S02]  /*2110*/  CS2R R152, SRZ ;  /* 0x0000000000987805 */ /* 0x000fe4000001ff00 */
[----:B------:R-:W-:Y:S02]  /*2120*/  CS2R R154, SRZ ;  /* 0x00000000009a7805 */ /* 0x000fe4000001ff00 */
[----:B------:R-:W-:Y:S02]  /*2130*/  CS2R R156, SRZ ;  /* 0x00000000009c7805 */ /* 0x000fe4000001ff00 */
[----:B------:R-:W-:Y:S02]  /*2140*/  ISETP.NE.AND P0, PT, RZ, UR12, PT ;  /* 0x0000000cff007c0c */ /* 0x000fe4000bf05270 */
        /* <DEDUP_REMOVED lines=14> */
[----:B------:R-:W-:Y:S06]  /*2230*/  @!P0 BRA `(.L_x_19) ;  /* 0x0000000400688947 */ /* 0x000fec0003800000 */
[----:B------:R-:W-:Y:S02]  /*2240*/  WARPGROUP.DEPBAR.LE gsb0, 0x0 ;  /* 0x00008000000079c5 */ /* 0x000fe40000010000 */
[----:B------:R-:W-:-:S01]  /*2250*/  FADD R185, RZ, R104 ;  /* 0x00000068ffb97221 */ /* 0x000fc20000000000 */
[----:B------:R-:W-:Y:S01]  /*2260*/  FADD R184, RZ, R105 ;  /* 0x00000069ffb87221 */ /* 0x000fe20000000000 */
        /* <DEDUP_REMOVED lines=86> */
[----:B------:R-:W-:-:S06]  /*27d0*/  UMOV UR4, URZ ;  /* 0x0000003f00047c82 */ /* 0x000fcc0008000000 */
.L_x_19:
[----:B------:R-:W-:Y:S01]  /*27e0*/  UIADD3 UR9, UR10, 0x1, URZ ;  /* 0x000000010a097890 */ /* 0x000fe2000fffe03f */
[----:B------:R-:W-:-:S03]  /*27f0*/  UMOV UR13, 0x1 ;  /* 0x00000001000d7882 */ /* 0x000fc60000000000 */
[----:B------:R-:W-:-:S04]  /*2800*/  UISETP.NE.AND UP0, UPT, UR9, 0xb, UPT ;  /* 0x0000000b0900788c */ /* 0x000fc8000bf05270 */
[----:B------:R-:W-:Y:S02]  /*2810*/  USEL UR5, URZ, 0x1, UP0 ;  /* 0x000000013f057887 */ /* 0x000fe40008000000 */
[----:B------:R-:W-:Y:S02]  /*2820*/  USEL UR9, UR9, URZ, UP0 ;  /* 0x0000003f09097287 */ /* 0x000fe40008000000 */
[----:B------:R-:W-:-:S06]  /*2830*/  ULOP3.LUT UR5, UR11, UR5, URZ, 0x3c, !UPT ;  /* 0x000000050b057292 */ /* 0x000fcc000f8e3c3f */
[----:B------:R-:W-:-:S07]  /*2840*/  IMAD.U32 R190, RZ, RZ, UR5 ;  /* 0x00000005ffbe7e24 */ /* 0x000fce000f8e00ff */
.L_x_14:
[----:B------:R-:W-:-:S04]  /*2850*/  UISETP.LT.AND UP0, UPT, UR44, 0x1, UPT ;  /* 0x000000012c00788c */ /* 0x000fc8000bf01270 */
[----:B------:R-:W-:-:S04]  /*2860*/  USEL UR5, UR44, 0x1, UP0 ;  /* 0x000000012c057887 */ /* 0x000fc80008000000 */
[----:B------:R-:W-:-:S04]  /*2870*/  UIADD3 UR5, UR44, -UR5, URZ ;  /* 0x800000052c057290 */ /* 0x000fc8000fffe03f */
[----:B------:R-:W-:-:S06]  /*2880*/  UISETP.GE.AND UP0, UPT, UR5, 0x1, UPT ;  /* 0x000000010500788c */ /* 0x000fcc000bf06270 */
[----:B------:R-:W-:-:S13]  /*2890*/  PLOP3.LUT P0, PT, PT, PT, UP0, 0x80, 0x0 ;  /* 0x000000000000781c */ /* 0x000fda0003f0f008 */
[----:B------:R-:W-:Y:S05]  /*28a0*/  @!P0 BRA `(.L_x_20) ;  /* 0x0000000c00f48947 */ /* 0x000fea0003800000 */
[----:B------:R-:W-:Y:S01]  /*28b0*/  IMAD.U32 R187, RZ, RZ, UR5 ;  /* 0x00000005ffbb7e24 */ /* 0x000fe2000f8e00ff */
[----:B------:R-:W-:Y:S01]  /*28c0*/  UMOV UR5, UR10 ;  /* 0x0000000a00057c82 */ /* 0x000fe20008000000 */
[----:B------:R-:W-:-:S05]  /*28d0*/  ULDC UR6, c[0x0][0x50c] ;  /* 0x0001430000067ab9 */ /* 0x000fca0000000800 */
.L_x_28:
[----:B------:R-:W-:-:S13]  /*28e0*/  ISETP.NE.AND P1, PT, R186, 0x3, PT ;  /* 0x00000003ba00780c */ /* 0x000fda0003f25270 */
[----:B01----:R-:W-:Y:S05]  /*28f0*/  @!P1 BRA `(.L_x_21) ;  /* 0x0000000000049947 */ /* 0x003fea0003800000 */
[----:B------:R-:W-:Y:S01]  /*2900*/  BPT.TRAP 0x1 ;  /* 0x000000040000795c */ /* 0x000fe20000300000 */
.L_x_21:
[----:B------:R-:W0:Y:S01]  /*2910*/  S2UR UR14, SR_CgaCtaId ;  /* 0x00000000000e79c3 */ /* 0x000e220000008800 */
[----:B------:R-:W-:Y:S01]  /*2920*/  UMOV UR7, 0x400 ;  /* 0x0000040000077882 */ /* 0x000fe20000000000 */
[----:B------:R-:W-:Y:S01]  /*2930*/  SHF.L.U32 R188, R190, 0x1f, RZ ;  /* 0x0000001fbebc7819 */ /* 0x000fe200000006ff */
[----:B0-----:R-:W-:-:S04]  /*2940*/  ULEA UR7, UR14, UR7, 0x18 ;  /* 0x000000070e077291 */ /* 0x001fc8000f8ec03f */
[----:B------:R-:W-:-:S09]  /*2950*/  ULEA UR14, UR9, UR7, 0x3 ;  /* 0x00000007090e7291 */ /* 0x000fd2000f8e183f */
[----:B------:R0:W1:Y:S01]  /*2960*/  SYNCS.PHASECHK.TRANS64.TRYWAIT P0, [UR14], R188 ;  /* 0x000000bcff0075a7 */ /* 0x000062000800014e */
[----:B------:R-:W-:Y:S05]  /*2970*/  @!P1 BRA `(.L_x_22) ;  /* 0x0000000000049947 */ /* 0x000fea0003800000 */
[----:B------:R-:W-:Y:S01]  /*2980*/  BPT.TRAP 0x1 ;  /* 0x000000040000795c */ /* 0x000fe20000300000 */
.L_x_22:
[----:B-1----:R-:W-:Y:S05]  /*2990*/  @P0 BRA `(.L_x_23) ;  /* 0x0000000000080947 */ /* 0x002fea0003800000 */
[----:B------:R-:W1:Y:S02]  /*29a0*/  SYNCS.PHASECHK.TRANS64.TRYWAIT P0, [UR14], R188 ;  /* 0x000000bcff0075a7 */ /* 0x000e64000800014e */
[----:B-1----:R-:W-:Y:S05]  /*29b0*/  @!P0 BRA `(.L_x_24) ;  /* 0x0000009c00bc8947 */ /* 0x002fea0003800000 */
.L_x_23:
[----:B------:R-:W-:Y:S01]  /*29c0*/  UIADD3 UR14, UR7, 0x16180, URZ ;  /* 0x00016180070e7890 */ /* 0x000fe2000fffe03f */
[----:B------:R-:W-:Y:S01]  /*29d0*/  WARPGROUP.ARRIVE ;  /* 0x00000000000079c5 */ /* 0x000fe20000000000 */
[----:B------:R-:W-:Y:S02]  /*29e0*/  UISETP.NE.AND UP0, UPT, UR12, URZ, UPT ;  /* 0x0000003f0c00728c */ /* 0x000fe4000bf05270 */
[----:B------:R-:W-:Y:S02]  /*29f0*/  USHF.R.U32.HI UR14, URZ, 0x4, UR14 ;  /* 0x000000043f0e7899 */ /* 0x000fe4000801160e */
[----:B------:R-:W-:Y:S02]  /*2a00*/  USEL UR13, UR13, URZ, !UP0 ;  /* 0x0000003f0d0d7287 */ /* 0x000fe4000c000000 */
[----:B------:R-:W-:Y:S02]  /*2a10*/  ULOP3.LUT UR14, UR14, 0x3fff, URZ, 0xc0, !UPT ;  /* 0x00003fff0e0e7892 */ /* 0x000fe4000f8ec03f */
[----:B------:R-:W-:-:S02]  /*2a20*/  ULOP3.LUT UR50, UR8, 0x10000, URZ, 0xfc, !UPT ;  /* 0x0001000008327892 */ /* 0x000fc4000f8efc3f */
[----:B------:R-:W-:Y:S02]  /*2a30*/  ULOP3.LUT UR14, UR14, 0x10000, URZ, 0xfc, !UPT ;  /* 0x000100000e0e7892 */ /* 0x000fe4000f8efc3f */
[----:B------:R-:W-:Y:S02]  /*2a40*/  UISETP.NE.U32.AND UP0, UPT, UR13, URZ, UPT ;  /* 0x0000003f0d00728c */ /* 0x000fe4000bf05070 */
[----:B------:R-:W-:Y:S02]  /*2a50*/  UIMAD UR46, UR9, 0x2c0, UR14 ;  /* 0x000002c0092e78a4 */ /* 0x000fe4000f8e020e */
[----:B------:R-:W-:Y:S02]  /*2a60*/  ULEA UR50, UR9, UR50, 0x9 ;  /* 0x0000003209327291 */ /* 0x000fe4000f8e483f */
[----:B------:R-:W-:Y:S01]  /*2a70*/  UIADD3 UR18, UR46, 0x40, URZ ;  /* 0x000000402e127890 */ /* 0x000fe2000fffe03f */
[----:B------:R-:W-:Y:S02]  /*2a80*/  UMOV UR13, 0x80000020 ;  /* 0x80000020000d7882 */ /* 0x000fe40000000000 */
[----:B------:R-:W-:Y:S01]  /*2a90*/  UMOV UR14, UR46 ;  /* 0x0000002e000e7c82 */ /* 0x000fe20008000000 */
[----:B------:R-:W-:Y:S01]  /*2aa0*/  UMOV UR15, 0x80000020 ;  /* 0x80000020000f7882 */ /* 0x000fe20000000000 */
[----:B------:R-:W-:Y:S01]  /*2ab0*/  UMOV UR12, UR50 ;  /* 0x00000032000c7c82 */ /* 0x000fe20008000000 */
[----:B------:R-:W-:Y:S01]  /*2ac0*/  UIADD3 UR22, UR46, 0x80, URZ ;  /* 0x000000802e167890 */ /* 0x000fe2000fffe03f */
[----:B------:R-:W-:Y:S01]  /*2ad0*/  QGMMA.64x16x32.F32.E4M3.E4M3 R104, gdesc[UR12], R104, UP0 ;  /* 0x002000000c6879f3 */ /* 0x000fe2000bf00868 */
[----:B------:R-:W-:Y:S01]  /*2ae0*/  UMOV UR14, UR18 ;  /* 0x00000012000e7c82 */ /* 0x000fe20008000000 */
[----:B------:R-:W-:Y:S01]  /*2af0*/  UMOV UR15, 0x80000020 ;  /* 0x80000020000f7882 */ /* 0x000fe20000000000 */
[----:B------:R-:W-:Y:S01]  /*2b00*/  UIADD3 UR26, UR46, 0xc0, URZ ;  /* 0x000000c02e1a7890 */ /* 0x000fe2000fffe03f */
[----:B------:R-:W-:Y:S01]  /*2b10*/  QGMMA.64x16x32.F32.E4M3.E4M3 R96, gdesc[UR12], R96, UP0 ;  /* 0x002000000c6079f3 */ /* 0x000fe2000bf00860 */
[----:B------:R-:W-:-:S02]  /*2b20*/  UIADD3 UR14, UR46, 0x100, URZ ;  /* 0x000001002e0e7890 */ /* 0x000fc4000fffe03f */
[----:B------:R-:W-:Y:S01]  /*2b30*/  UIADD3 UR30, UR46, 0x140, URZ ;  /* 0x000001402e1e7890 */ /* 0x000fe2000fffe03f */
[----:B------:R-:W-:Y:S01]  /*2b40*/  UMOV UR18, UR22 ;  /* 0x0000001600127c82 */ /* 0x000fe20008000000 */
[----:B------:R-:W-:Y:S01]  /*2b50*/  UIADD3 UR34, UR46, 0x180, URZ ;  /* 0x000001802e227890 */ /* 0x000fe2000fffe03f */
[----:B------:R-:W-:Y:S01]  /*2b60*/  UMOV UR22, UR26 ;  /* 0x0000001a00167c82 */ /* 0x000fe20008000000 */
[----:B------:R-:W-:Y:S01]  /*2b70*/  UIADD3 UR38, UR46, 0x1c0, URZ ;  /* 0x000001c02e267890 */ /* 0x000fe2000fffe03f */
[----:B------:R-:W-:Y:S01]  /*2b80*/  UMOV UR26, UR14 ;  /* 0x0000000e001a7c82 */ /* 0x000fe20008000000 */
[----:B------:R-:W-:Y:S01]  /*2b90*/  UIADD3 UR42, UR46, 0x200, URZ ;  /* 0x000002002e2a7890 */ /* 0x000fe2000fffe03f */
[----:B------:R-:W-:Y:S01]  /*2ba0*/  UMOV UR16, UR12 ;  /* 0x0000000c00107c82 */ /* 0x000fe20008000000 */
[----:B------:R-:W-:Y:S01]  /*2bb0*/  UMOV UR17, UR13 ;  /* 0x0000000d00117c82 */ /* 0x000fe20008000000 */
[----:B------:R-:W-:Y:S01]  /*2bc0*/  UMOV UR19, 0x80000020 ;  /* 0x8000002000137882 */ /* 0x000fe20000000000 */
[----:B------:R-:W-:Y:S01]  /*2bd0*/  UIADD3 UR14, UR46, 0x240, URZ ;  /* 0x000002402e0e7890 */ /* 0x000fe2000fffe03f */
[----:B------:R-:W-:Y:S01]  /*2be0*/  QGMMA.64x16x32.F32.E4M3.E4M3 R88, gdesc[UR16], R88, UP0 ;  /* 0x00200000105879f3 */ /* 0x000fe2000bf00858 */
[----:B------:R-:W-:Y:S01]  /*2bf0*/  UMOV UR20, UR12 ;  /* 0x0000000c00147c82 */ /* 0x000fe20008000000 */
[----:B------:R-:W-:Y:S01]  /*2c00*/  UMOV UR21, UR13 ;  /* 0x0000000d00157c82 */ /* 0x000fe20008000000 */
[----:B------:R-:W-:Y:S01]  /*2c10*/  UMOV UR23, 0x80000020 ;  /* 0x8000002000177882 */ /* 0x000fe20000000000 */
[----:B------:R-:W-:Y:S01]  /*2c20*/  UMOV UR24, UR12 ;  /* 0x0000000c00187c82 */ /* 0x000fe20008000000 */
[----:B------:R-:W-:Y:S01]  /*2c30*/  UMOV UR25, UR13 ;  /* 0x0000000d00197c82 */ /* 0x000fe20008000000 */
[----:B------:R-:W-:Y:S01]  /*2c40*/  UMOV UR27, 0x80000020 ;  /* 0x80000020001b7882 */ /* 0x000fe20000000000 */
[----:B------:R-:W-:Y:S01]  /*2c50*/  UMOV UR28, UR12 ;  /* 0x0000000c001c7c82 */ /* 0x000fe20008000000 */
[----:B------:R-:W-:Y:S01]  /*2c60*/  UMOV UR29, UR13 ;  /* 0x0000000d001d7c82 */ /* 0x000fe20008000000 */
[----:B------:R-:W-:Y:S01]  /*2c70*/  QGMMA.64x16x32.F32.E4M3.E4M3 R80, gdesc[UR20], R80, UP0 ;  /* 0x00200000145079f3 */ /* 0x000fe2000bf00850 */
[----:B------:R-:W-:Y:S01]  /*2c80*/  UMOV UR31, 0x80000020 ;  /* 0x80000020001f7882 */ /* 0x000fe20000000000 */
[----:B------:R-:W-:Y:S01]  /*2c90*/  UIADD3 UR16, UR46, 0x280, URZ ;  /* 0x000002802e107890 */ /* 0x000fe2000fffe03f */
[----:B------:R-:W-:Y:S01]  /*2ca0*/  UMOV UR32, UR12 ;  /* 0x0000000c00207c82 */ /* 0x000fe20008000000 */
[----:B------:R-:W-:Y:S01]  /*2cb0*/  UMOV UR33, UR13 ;  /* 0x0000000d00217c82 */ /* 0x000fe20008000000 */
[----:B------:R-:W-:Y:S01]  /*2cc0*/  QGMMA.64x16x32.F32.E4M3.E4M3 R72, gdesc[UR24], R72, UP0 ;  /* 0x00200000184879f3 */ /* 0x000fe2000bf00848 */
[----:B------:R-:W-:Y:S01]  /*2cd0*/  UMOV UR35, 0x80000020 ;  /* 0x8000002000237882 */ /* 0x000fe20000000000 */
        /* <DEDUP_REMOVED lines=8> */
[----:B------:R-:W-:Y:S01]  /*2d60*/  UMOV UR15, 0x80000020 ;  /* 0x80000020000f7882 */ /* 0x000fe20000000000 */
[----:B------:R-:W-:Y:S01]  /*2d70*/  UIADD3 UR18, UR46, 0x42, URZ ;  /* 0x000000422e127890 */ /* 0x000fe2000fffe03f */
[----:B------:R-:W-:Y:S01]  /*2d80*/  QGMMA.64x16x32.F32.E4M3.E4M3 R48, gdesc[UR36], R48, UP0 ;  /* 0x00200000243079f3 */ /* 0x000fe2000bf00830 */
[----:B------:R-:W-:-:S02]  /*2d90*/  UIADD3 UR22, UR46, 0x82, URZ ;  /* 0x000000822e167890 */ /* 0x000fc4000fffe03f */
[----:B------:R-:W-:Y:S01]  /*2da0*/  UIADD3 UR26, UR46, 0xc2, URZ ;  /* 0x000000c22e1a7890 */ /* 0x000fe2000fffe03f */
[----:B------:R-:W-:Y:S01]  /*2db0*/  QGMMA.64x16x32.F32.E4M3.E4M3 R40, gdesc[UR40], R40, UP0 ;  /* 0x00200000282879f3 */ /* 0x000fe2000bf00828 */
[----:B------:R-:W-:Y:S02]  /*2dc0*/  UIADD3 UR30, UR46, 0x142, URZ ;  /* 0x000001422e1e7890 */ /* 0x000fe4000fffe03f */
        /* <DEDUP_REMOVED lines=8> */
[----:B------:R-:W-:Y:S01]  /*2e50*/  UMOV UR13, 0x80000020 ;  /* 0x80000020000d7882 */ /* 0x000fe20000000000 */
[----:B------:R-:W-:Y:S01]  /*2e60*/  UMOV UR15, 0x80000020 ;  /* 0x80000020000f7882 */ /* 0x000fe20000000000 */
[----:B------:R-:W-:Y:S02]  /*2e70*/  UIADD3 UR42, UR46, 0x202, URZ ;  /* 0x000002022e2a7890 */ /* 0x000fe4000fffe03f */
[----:B------:R-:W-:Y:S01]  /*2e80*/  UMOV UR16, UR12 ;  /* 0x0000000c00107c82 */ /* 0x000fe20008000000 */
[----:B------:R-:W-:Y:S01]  /*2e90*/  UMOV UR17, UR13 ;  /* 0x0000000d00117c82 */ /* 0x000fe20008000000 */
[----:B------:R-:W-:Y:S02]  /*2ea0*/  UMOV UR19, 0x80000020 ;  /* 0x8000002000137882 */ /* 0x000fe40000000000 */
[----:B------:R-:W-:Y:S01]  /*2eb0*/  QGMMA.64x16x32.F32.E4M3.E4M3 R104, gdesc[UR12], R104 ;  /* 0x002000000c6879f3 */ /* 0x000fe20008700868 */
[----:B------:R-:W-:Y:S01]  /*2ec0*/  UMOV UR14, UR18 ;  /* 0x00000012000e7c82 */ /* 0x000fe20008000000 */
[----:B------:R-:W-:Y:S01]  /*2ed0*/  UMOV UR15, 0x80000020 ;  /* 0x80000020000f7882 */ /* 0x000fe20000000000 */
[----:B------:R-:W-:Y:S01]  /*2ee0*/  UMOV UR18, UR22 ;  /* 0x0000001600127c82 */ /* 0x000fe20008000000 */
[----:B------:R-:W-:Y:S01]  /*2ef0*/  QGMMA.64x16x32.F32.E4M3.E4M3 R96, gdesc[UR12], R96 ;  /* 0x002000000c6079f3 */ /* 0x000fe20008700860 */
[----:B------:R-:W-:Y:S01]  /*2f00*/  UIADD3 UR14, UR46, 0x102, URZ ;  /* 0x000001022e0e7890 */ /* 0x000fe2000fffe03f */
[----:B------:R-:W-:Y:S01]  /*2f10*/  UMOV UR22, UR26 ;  /* 0x0000001a00167c82 */ /* 0x000fe20008000000 */
[----:B------:R-:W-:Y:S01]  /*2f20*/  UMOV UR20, UR12 ;  /* 0x0000000c00147c82 */ /* 0x000fe20008000000 */
[----:B------:R-:W-:Y:S01]  /*2f30*/  UMOV UR21, UR13 ;  /* 0x0000000d00157c82 */ /* 0x000fe20008000000 */
[----:B------:R-:W-:Y:S01]  /*2f40*/  UMOV UR23, 0x80000020 ;  /* 0x8000002000177882 */ /* 0x000fe20000000000 */
[----:B------:R-:W-:-:S02]  /*2f50*/  UMOV UR24, UR12 ;  /* 0x0000000c00187c82 */ /* 0x000fc40008000000 */
[----:B------:R-:W-:Y:S01]  /*2f60*/  UMOV UR26, UR14 ;  /* 0x0000000e001a7c82 */ /* 0x000fe20008000000 */
[----:B------:R-:W-:Y:S01]  /*2f70*/  UIADD3 UR14, UR46, 0x242, URZ ;  /* 0x000002422e0e7890 */ /* 0x000fe2000fffe03f */
[----:B------:R-:W-:Y:S01]  /*2f80*/  QGMMA.64x16x32.F32.E4M3.E4M3 R88, gdesc[UR16], R88 ;  /* 0x00200000105879f3 */ /* 0x000fe20008700858 */
[----:B------:R-:W-:Y:S01]  /*2f90*/  UMOV UR25, UR13 ;  /* 0x0000000d00197c82 */ /* 0x000fe20008000000 */
[----:B------:R-:W-:Y:S01]  /*2fa0*/  UMOV UR27, 0x80000020 ;  /* 0x80000020001b7882 */ /* 0x000fe20000000000 */
[----:B------:R-:W-:Y:S01]  /*2fb0*/  UMOV UR28, UR12 ;  /* 0x0000000c001c7c82 */ /* 0x000fe20008000000 */
[----:B------:R-:W-:Y:S01]  /*2fc0*/  UMOV UR29, UR13 ;  /* 0x0000000d001d7c82 */ /* 0x000fe20008000000 */
[----:B------:R-:W-:Y:S01]  /*2fd0*/  QGMMA.64x16x32.F32.E4M3.E4M3 R80, gdesc[UR20], R80 ;  /* 0x00200000145079f3 */ /* 0x000fe20008700850 */
[----:B------:R-:W-:Y:S01]  /*2fe0*/  UMOV UR31, 0x80000020 ;  /* 0x80000020001f7882 */ /* 0x000fe20000000000 */
[----:B------:R-:W-:Y:S01]  /*2ff0*/  UIADD3 UR46, UR46, 0x282, URZ ;  /* 0x000002822e2e7890 */ /* 0x000fe2000fffe03f */
[----:B------:R-:W-:Y:S01]  /*3000*/  UMOV UR32, UR12 ;  /* 0x0000000c00207c82 */ /* 0x000fe20008000000 */
[----:B------:R-:W-:Y:S01]  /*3010*/  UMOV UR33, UR13 ;  /* 0x0000000d00217c82 */ /* 0x000fe20008000000 */
[----:B------:R-:W-:Y:S01]  /*3020*/  QGMMA.64x16x32.F32.E4M3.E4M3 R72, gdesc[UR24], R72 ;  /* 0x00200000184879f3 */ /* 0x000fe20008700848 */
[----:B------:R-:W-:Y:S01]  /*3030*/  UMOV UR35, 0x80000020 ;  /* 0x8000002000237882 */ /* 0x000fe20000000000 */
        /* <DEDUP_REMOVED lines=8> */
[----:B------:R-:W-:Y:S01]  /*30c0*/  UMOV UR15, 0x80000020 ;  /* 0x80000020000f7882 */ /* 0x000fe20000000000 */
[----:B------:R-:W-:Y:S01]  /*30d0*/  UIADD3 UR4, UR4, 0x2, URZ ;  /* 0x0000000204047890 */ /* 0x000fe2000fffe03f */
[----:B------:R-:W-:Y:S03]  /*30e0*/  QGMMA.64x16x32.F32.E4M3.E4M3 R48, gdesc[UR36], R48 ;  /* 0x00200000243079f3 */ /* 0x000fe60008700830 */
[----:B------:R-:W-:Y:S01]  /*30f0*/  UISETP.NE.AND UP0, UPT, UR4, UR6, UPT ;  /* 0x000000060400728c */ /* 0x000fe2000bf05270 */
[----:B------:R-:W-:Y:S04]  /*3100*/  QGMMA.64x16x32.F32.E4M3.E4M3 R40, gdesc[UR40], R40 ;  /* 0x00200000282879f3 */ /* 0x000fe80008700828 */
[----:B------:R-:W-:Y:S01]  /*3110*/  QGMMA.64x16x32.F32.E4M3.E4M3 R32, gdesc[UR12], R32 ;  /* 0x002000000c2079f3 */ /* 0x000fe20008700820 */
[----:B------:R-:W-:Y:S01]  /*3120*/  UMOV UR14, UR46 ;  /* 0x0000002e000e7c82 */ /* 0x000fe20008000000 */
[----:B------:R-:W-:-:S02]  /*3130*/  UMOV UR15, 0x80000020 ;  /* 0x80000020000f7882 */ /* 0x000fc40000000000 */
[----:B------:R-:W-:Y:S01]  /*3140*/  QGMMA.64x16x32.F32.E4M3.E4M3 R24, gdesc[UR12], R24, gsb0 ;  /* 0x002000000c1879f3 */ /* 0x000fe20008000818 */
[----:B------:R-:W-:-:S06]  /*3150*/  USEL UR12, URZ, 0x1, UP0 ;  /* 0x000000013f0c7887 */ /* 0x000fcc0008000000 */
[----:B------:R-:W-:Y:S01]  /*3160*/  ISETP.NE.AND P0, PT, RZ, UR12, PT ;  /* 0x0000000cff007c0c */ /* 0x000fe2000bf05270 */
[----:B------:R-:W-:-:S12]  /*3170*/  WARPGROUP.DEPBAR.LE gsb0, 0x1 ;  /* 0x00008000000079c5 */ /* 0x000fd80000010100 */
[----:B------:R-:W-:Y:S05]  /*3180*/  @!P0 BRA `(.L_x_25) ;  /* 0x0000000400688947 */ /* 0x000fea0003800000 */
[----:B------:R-:W-:Y:S02]  /*3190*/  WARPGROUP.DEPBAR.LE gsb0, 0x0 ;  /* 0x00008000000079c5 */ /* 0x000fe40000010000 */
[----:B------:R-:W-:-:S01]  /*31a0*/  FADD R185, R104, R185 ;  /* 0x000000b968b97221 */ /* 0x000fc20000000000 */
[----:B------:R-:W-:Y:S01]  /*31b0*/  FADD R184, R105, R184 ;  /* 0x000000b869b87221 */ /* 0x000fe20000000000 */
        /* <DEDUP_REMOVED lines=86> */
[----:B------:R-:W-:-:S06]  /*3720*/  UMOV UR4, URZ ;  /* 0x0000003f00047c82 */ /* 0x000fcc0008000000 */
.L_x_25:
[----:B------:R-:W-:Y:S05]  /*3730*/  @!P1 BRA `(.L_x_26) ;  /* 0x0000000000049947 */ /* 0x000fea0003800000 */
[----:B------:R-:W-:Y:S01]  /*3740*/  BPT.TRAP 0x1 ;  /* 0x000000040000795c */ /* 0x000fe20000300000 */
.L_x_26:
[----:B------:R-:W-:Y:S01]  /*3750*/  ULEA UR13, UR5, UR7, 0x3 ;  /* 0x00000007050d7291 */ /* 0x000fe2000f8e183f */
[----:B------:R-:W-:-:S03]  /*3760*/  ISETP.GT.U32.AND P0, PT, R4, 0x1, PT ;  /* 0x000000010400780c */ /* 0x000fc60003f04070 */
[----:B------:R-:W-:-:S04]  /*3770*/  UIADD3 UR13, UR13, 0x58, URZ ;  /* 0x000000580d0d7890 */ /* 0x000fc8000fffe03f */
[----:B------:R-:W-:-:S09]  /*3780*/  UPRMT UR13, URZ, 0x654, UR13 ;  /* 0x000006543f0d7896 */ /* 0x000fd2000800000d */
[----:B------:R-:W-:Y:S01]  /*3790*/  SYNCS.ARRIVE.TRANS64.RED.A1T0 RZ, [UR13], RZ ;  /* 0x000000ffffff79a7 */ /* 0x000fe2000810040d */
[----:B------:R-:W-:Y:S05]  /*37a0*/  @P0 BRA `(.L_x_27) ;  /* 0x0000000000040947 */ /* 0x000fea0003800000 */
[----:B------:R-:W-:Y:S01]  /*37b0*/  BPT.TRAP 0x1 ;  /* 0x000000040000795c */ /* 0x000fe20000300000 */
.L_x_27:
[----:B------:R-:W-:Y:S01]  /*37c0*/  UIADD3 UR9, UR9, 0x1, URZ ;  /* 0x0000000109097890 */ /* 0x000fe2000fffe03f */
[C---:B------:R-:W-:Y:S01]  /*37d0*/  ISETP.GT.AND P0, PT, R187.reuse, 0x1, PT ;  /* 0x00000001bb00780c */ /* 0x040fe20003f04270 */
[----:B------:R-:W-:Y:S01]  /*37e0*/  UIADD3 UR5, UR5, 0x1, URZ ;  /* 0x0000000105057890 */ /* 0x000fe2000fffe03f */
[----:B------:R-:W-:Y:S01]  /*37f0*/  VIADD R187, R187, 0xffffffff ;  /* 0xffffffffbbbb7836 */ /* 0x000fe20000000000 */
[----:B------:R-:W-:Y:S02]  /*3800*/  UISETP.NE.AND UP0, UPT, UR9, 0xb, UPT ;  /* 0x0000000b0900788c */ /* 0x000fe4000bf05270 */
[----:B------:R-:W-:Y:S02]  /*3810*/  UISETP.NE.AND UP1, UPT, UR5, 0xb, UPT ;  /* 0x0000000b0500788c */ /* 0x000fe4000bf25270 */
[----:B------:R-:W-:Y:S02]  /*3820*/  USEL UR13, URZ, 0x1, UP0 ;  /* 0x000000013f0d7887 */ /* 0x000fe40008000000 */
[----:B------:R-:W-:-:S02]  /*3830*/  USEL UR9, UR9, URZ, UP0 ;  /* 0x0000003f09097287 */ /* 0x000fc40008000000 */
[----:B------:R-:W-:Y:S02]  /*3840*/  USEL UR5, UR5, URZ, UP1 ;  /* 0x0000003f05057287 */ /* 0x000fe40008800000 */
[----:B------:R-:W-:Y:S01]  /*3850*/  LOP3.LUT R190, R190, UR13, RZ, 0x3c, !PT ;  /* 0x0000000dbebe7c12 */ /* 0x000fe2000f8e3cff */
[----:B------:R-:W-:Y:S01]  /*3860*/  UMOV UR13, 0x1 ;  /* 0x00000001000d7882 */ /* 0x000fe20000000000 */
[----:B------:R-:W-:Y:S08]  /*3870*/  @P0 BRA `(.L_x_28) ;  /* 0xfffffff000180947 */ /* 0x000ff0000383ffff */
.L_x_20:
[----:B------:R-:W-:Y:S01]  /*3880*/  UISETP.NE.AND UP0, UPT, UR4, URZ, UPT ;  /* 0x0000003f0400728c */ /* 0x000fe2000bf05270 */
[----:B------:R-:W4:Y:S03]  /*3890*/  LDC R187, c[0x0][0x28c] ;  /* 0x0000a300ffbb7b82 */ /* 0x000f260000000800 */
[----:B------:R-:W-:-:S06]  /*38a0*/  USEL UR4, URZ, 0x1, !UP0 ;  /* 0x000000013f047887 */ /* 0x000fcc000c000000 */
[----:B------:R-:W-:Y:S02]  /*38b0*/  ISETP.NE.AND P0, PT, RZ, UR4, PT ;  /* 0x00000004ff007c0c */ /* 0x000fe4000bf05270 */
[----:B----4-:R-:W-:-:S11]  /*38c0*/  ISETP.GE.AND P1, PT, R187, 0x1, PT ;  /* 0x00000001bb00780c */ /* 0x010fd60003f26270 */
[----:B------:R-:W-:Y:S05]  /*38d0*/  @!P0 BRA `(.L_x_29) ;  /* 0x0000000400648947 */ /* 0x000fea0003800000 */
[----:B------:R-:W-:Y:S02]  /*38e0*/  WARPGROUP.DEPBAR.LE gsb0, 0x0 ;  /* 0x00008000000079c5 */ /* 0x000fe40000010000 */
[----:B------:R-:W-:Y:S01]  /*38f0*/  FADD R185, R104, R185 ;  /* 0x000000b968b97221 */ /* 0x000fe20000000000 */
        /* <DEDUP_REMOVED lines=86> */
[----:B------:R-:W-:-:S07]  /*3e60*/  FADD R10, R10, R31 ;  /* 0x0000001f0a0a7221 */ /* 0x000fce0000000000 */
.L_x_29:
[----:B------:R-:W-:Y:S02]  /*3e70*/  WARPGROUP.DEPBAR.LE gsb0, 0x0 ;  /* 0x00008000000079c5 */ /* 0x000fe40000010000 */
[----:B------:R-:W-:Y:S05]  /*3e80*/  @!P1 BRA `(.L_x_30) ;  /* 0x0000000000409947 */ /* 0x000fea0003800000 */
[----:B------:R-:W-:-:S13]  /*3e90*/  ISETP.NE.AND P0, PT, R186, 0x3, PT ;  /* 0x00000003ba00780c */ /* 0x000fda0003f05270 */
[----:B------:R-:W-:Y:S05]  /*3ea0*/  @!P0 BRA `(.L_x_31) ;  /* 0x0000000000048947 */ /* 0x000fea0003800000 */
[----:B------:R-:W-:Y:S01]  /*3eb0*/  BPT.TRAP 0x1 ;  /* 0x000000040000795c */ /* 0x000fe20000300000 */
.L_x_31:
[----:B------:R-:W-:Y:S01]  /*3ec0*/  UISETP.LT.AND UP0, UPT, UR44, 0x1, UPT ;  /* 0x000000012c00788c */ /* 0x000fe2000bf01270 */
[----:B------:R-:W-:-:S03]  /*3ed0*/  ISETP.GT.U32.AND P0, PT, R4, 0x1, PT ;  /* 0x000000010400780c */ /* 0x000fc60003f04070 */
[----:B------:R-:W-:-:S04]  /*3ee0*/  USEL UR6, UR44, 0x1, UP0 ;  /* 0x000000012c067887 */ /* 0x000fc80008000000 */
[----:B------:R-:W-:-:S04]  /*3ef0*/  UIADD3 UR6, UR10, UR44, -UR6 ;  /* 0x0000002c0a067290 */ /* 0x000fc8000fffe806 */
[----:B------:R-:W-:-:S04]  /*3f00*/  UIMAD.WIDE.U32 UR4, UR6, -0x45d1745d, URZ ;  /* 0xba2e8ba3060478a5 */ /* 0x000fc8000f8e003f */
[----:B------:R-:W-:-:S04]  /*3f10*/  USHF.R.U32.HI UR4, URZ, 0x3, UR5 ;  /* 0x000000033f047899 */ /* 0x000fc80008011605 */
[----:B------:R-:W-:-:S04]  /*3f20*/  UIMAD UR6, UR4, -0xb, UR6 ;  /* 0xfffffff5040678a4 */ /* 0x000fc8000f8e0206 */
[----:B------:R-:W-:-:S04]  /*3f30*/  ULEA UR6, UR6, UR7, 0x3 ;  /* 0x0000000706067291 */ /* 0x000fc8000f8e183f */
[----:B------:R-:W-:-:S04]  /*3f40*/  UIADD3 UR6, UR6, 0x58, URZ ;  /* 0x0000005806067890 */ /* 0x000fc8000fffe03f */
[----:B------:R-:W-:-:S09]  /*3f50*/  UPRMT UR6, URZ, 0x654, UR6 ;  /* 0x000006543f067896 */ /* 0x000fd20008000006 */
[----:B------:R-:W-:Y:S01]  /*3f60*/  SYNCS.ARRIVE.TRANS64.RED.A1T0 RZ, [UR6], RZ ;  /* 0x000000ffffff79a7 */ /* 0x000fe20008100406 */
[----:B------:R-:W-:Y:S05]  /*3f70*/  @P0 BRA `(.L_x_30) ;  /* 0x0000000000040947 */ /* 0x000fea0003800000 */
[----:B------:R-:W-:Y:S01]  /*3f80*/  BPT.TRAP 0x1 ;  /* 0x000000040000795c */ /* 0x000fe20000300000 */
.L_x_30:
[----:B------:R-:W4:Y:S01]  /*3f90*/  LDC R30, c[0x0][0x288] ;  /* 0x0000a200ff1e7b82 */ /* 0x000f220000000800 */
[----:B------:R-:W-:Y:S01]  /*3fa0*/  LOP3.LUT R28, R0, 0x3, RZ, 0xc0, !PT ;  /* 0x00000003001c7812 */ /* 0x000fe200078ec0ff */
[----:B------:R-:W-:Y:S01]  /*3fb0*/  IMAD R31, R6, 0xb0, RZ ;  /* 0x000000b0061f7824 */ /* 0x000fe200078e02ff */
[--C-:B------:R-:W-:Y:S01]  /*3fc0*/  SHF.R.U32.HI R24, RZ, 0x2, R0.reuse ;  /* 0x00000002ff187819 */ /* 0x100fe20000011600 */
[----:B------:R-:W-:Y:S01]  /*3fd0*/  UIADD3 UR10, UR44, UR10, URZ ;  /* 0x0000000a2c0a7290 */ /* 0x000fe2000fffe03f */
[----:B------:R-:W-:Y:S01]  /*3fe0*/  LOP3.LUT R26, R0, 0x60, RZ, 0xc0, !PT ;  /* 0x00000060001a7812 */ /* 0x000fe200078ec0ff */
[----:B------:R-:W-:Y:S01]  /*3ff0*/  ULDC UR7, c[0x0][0x284] ;  /* 0x0000a10000077ab9 */ /* 0x000fe20000000800 */
[----:B------:R-:W-:Y:S01]  /*4000*/  SHF.R.U32.HI R27, RZ, 0x7, R0 ;  /* 0x00000007ff1b7819 */ /* 0x000fe20000011600 */
[----:B------:R-:W-:Y:S01]  /*4010*/  UISETP.GT.U32.AND UP0, UPT, UR10, 0xa, UPT ;  /* 0x0000000a0a00788c */ /* 0x000fe2000bf04070 */
[----:B------:R-:W-:Y:S01]  /*4020*/  LOP3.LUT R25, R24, 0x7, RZ, 0xc0, !PT ;  /* 0x0000000718197812 */ /* 0x000fe200078ec0ff */
[----:B------:R-:W-:Y:S01]  /*4030*/  UISETP.GE.U32.AND UP1, UPT, UR44, 0xb, UPT ;  /* 0x0000000b2c00788c */ /* 0x000fe2000bf26070 */
[----:B------:R-:W-:Y:S01]  /*4040*/  SHF.R.U32.HI R26, RZ, 0x1, R26 ;  /* 0x00000001ff1a7819 */ /* 0x000fe2000001161a */
[----:B------:R-:W-:Y:S01]  /*4050*/  UISETP.LT.U32.AND UP0, UPT, UR44, 0xb, UP0 ;  /* 0x0000000b2c00788c */ /* 0x000fe20008701070 */
[----:B------:R-:W-:Y:S01]  /*4060*/  LOP3.LUT R24, R27, 0x1, RZ, 0xc0, !PT ;  /* 0x000000011b187812 */ /* 0x000fe200078ec0ff */
[----:B------:R-:W-:Y:S01]  /*4070*/  ULDC.64 UR8, c[0x0][0x5d0] ;  /* 0x0001740000087ab9 */ /* 0x000fe20000000a00 */
[----:B------:R-:W-:Y:S01]  /*4080*/  IADD3 R29, RZ, -R26, -R25 ;  /* 0x8000001aff1d7210 */ /* 0x000fe20007ffe819 */
[----:B------:R-:W-:Y:S01]  /*4090*/  UIMAD.WIDE.U32 UR4, UR10, -0x45d1745d, URZ ;  /* 0xba2e8ba30a0478a5 */ /* 0x000fe2000f8e003f */
[----:B------:R-:W-:Y:S01]  /*40a0*/  SHF.R.S32.HI R38, RZ, 0x1f, R5 ;  /* 0x0000001fff267819 */ /* 0x000fe20000011405 */
[----:B------:R-:W-:Y:S01]  /*40b0*/  USEL UR6, URZ, 0x1, !UP0 ;  /* 0x000000013f067887 */ /* 0x000fe2000c000000 */
[C---:B------:R-:W-:Y:S01]  /*40c0*/  IMAD.SHL.U32 R32, R24.reuse, 0x40, RZ ;  /* 0x0000004018207824 */ /* 0x040fe200078e00ff */
[----:B------:R-:W-:Y:S01]  /*40d0*/  USHF.R.U32.HI UR4, URZ, 0x3, UR5 ;  /* 0x000000033f047899 */ /* 0x000fe20008011605 */
[----:B------:R-:W-:Y:S01]  /*40e0*/  IMAD R33, R24, -0x40, R29 ;  /* 0xffffffc018217824 */ /* 0x000fe200078e021d */
[----:B------:R-:W-:Y:S01]  /*40f0*/  ULOP3.LUT UR11, UR11, UR6, URZ, 0x3c, !UPT ;  /* 0x000000060b0b7292 */ /* 0x000fe2000f8e3c3f */
[----:B------:R-:W-:Y:S01]  /*4100*/  IMAD R24, R38, UR8, RZ ;  /* 0x0000000826187c24 */ /* 0x000fe2000f8e02ff */
[----:B----4-:R-:W-:Y:S01]  /*4110*/  ISETP.GE.AND P0, PT, R31, R30, PT ;  /* 0x0000001e1f00720c */ /* 0x010fe20003f06270 */
[----:B------:R-:W-:Y:S01]  /*4120*/  IMAD R34, R28, -0x2, R30 ;  /* 0xfffffffe1c227824 */ /* 0x000fe200078e021e */
[----:B------:R-:W-:Y:S01]  /*4130*/  LOP3.LUT R27, R32, 0x40, R25, 0xe2, !PT ;  /* 0x00000040201b7812 */ /* 0x000fe200078ee219 */
[C---:B------:R-:W-:Y:S01]  /*4140*/  IMAD.SHL.U32 R30, R7.reuse, 0x80, RZ ;  /* 0x00000080071e7824 */ /* 0x040fe200078e00ff */
[----:B------:R-:W-:Y:S01]  /*4150*/  UIMAD UR10, UR4, -0xb, UR10 ;  /* 0xfffffff5040a78a4 */ /* 0x000fe2000f8e020a */
[----:B------:R-:W-:Y:S01]  /*4160*/  IMAD.SHL.U32 R28, R0, 0x2, RZ ;  /* 0x00000002001c7824 */ /* 0x000fe200078e00ff */
[----:B------:R-:W-:Y:S01]  /*4170*/  @UP1 ULOP3.LUT UR11, UR11, 0x1, UR4, 0x78, !UPT ;  /* 0x000000010b0b1892 */ /* 0x000fe2000f8e7804 */
[----:B------:R-:W-:Y:S01]  /*4180*/  IMAD.WIDE R6, R7, 0x80, RZ ;  /* 0x0000008007067825 */ /* 0x000fe200078e02ff */
[----:B------:R-:W-:-:S02]  /*4190*/  ISETP.GE.OR P0, PT, R30, UR7, P0 ;  /* 0x000000071e007c0c */ /* 0x000fc40008706670 */
[----:B------:R-:W-:Y:S01]  /*41a0*/  LOP3.LUT R28, R31, 0x6, R28, 0xf8, !PT ;  /* 0x000000061f1c7812 */ /* 0x000fe200078ef81c */
[C---:B------:R-:W-:Y:S01]  /*41b0*/  IMAD R35, R5.reuse, UR9, R24 ;  /* 0x0000000905237c24 */ /* 0x040fe2000f8e0218 */
[----:B------:R-:W-:Y:S01]  /*41c0*/  IADD3 R33, -R30, UR7, R33 ;  /* 0x000000071e217c10 */ /* 0x000fe2000fffe121 */
[----:B------:R-:W-:Y:S01]  /*41d0*/  IMAD.IADD R34, R34, 0x1, -R31 ;  /* 0x0000000122227824 */ /* 0x000fe200078e0a1f */
[----:B------:R-:W-:Y:S01]  /*41e0*/  SHF.R.S32.HI R29, RZ, 0x1f, R28 ;  /* 0x0000001fff1d7819 */ /* 0x000fe2000001141c */
[----:B------:R-:W-:Y:S01]  /*41f0*/  IMAD.MOV.U32 R32, RZ, RZ, -0x1 ;  /* 0xffffffffff207424 */ /* 0x000fe200078e00ff */
[----:B------:R-:W-:Y:S01]  /*4200*/  LOP3.LUT R39, R6, R27, R26, 0xfe, !PT ;  /* 0x0000001b06277212 */ /* 0x000fe200078efe1a */
[----:B------:R-:W-:-:S04]  /*4210*/  IMAD.WIDE.U32 R24, R5, UR8, R28 ;  /* 0x0000000805187c25 */ /* 0x000fc8000f8e001c */
[----:B------:R-:W-:Y:S01]  /*4220*/  IMAD.IADD R25, R25, 0x1, R35 ;  /* 0x0000000119197824 */ /* 0x000fe200078e0223 */
[----:B------:R-:W-:Y:S06]  /*4230*/  @P0 BRA `(.L_x_32) ;  /* 0x0000006400540947 */ /* 0x000fec0003800000 */
[----:B------:R-:W4:Y:S01]  /*4240*/  LDC.64 R36, c[0x0][0x5c8] ;  /* 0x00017200ff247b82 */ /* 0x000f220000000a00 */
[----:B------:R-:W-:Y:S01]  /*4250*/  ULDC.64 UR4, c[0x0][0x5c0] ;  /* 0x0001700000047ab9 */ /* 0x000fe20000000a00 */
[----:B------:R-:W-:Y:S01]  /*4260*/  BSSY B0, `(.L_x_32) ;  /* 0x0000652000007945 */ /* 0x000fe20003800000 */
[-C--:B----4-:R-:W-:Y:S02]  /*4270*/  IMAD R26, R7, R36.reuse, RZ ;  /* 0x00000024071a7224 */ /* 0x090fe400078e02ff */
[----:B------:R-:W-:-:S04]  /*4280*/  IMAD.WIDE.U32 R24, R39, R36, R24 ;  /* 0x0000002427187225 */ /* 0x000fc800078e0018 */
[----:B------:R-:W-:Y:S01]  /*4290*/  IMAD R31, R39, R37, R26 ;  /* 0x00000025271f7224 */ /* 0x000fe200078e021a */
[----:B------:R-:W-:Y:S02]  /*42a0*/  LEA R27, P0, R36, R24, 0x3 ;  /* 0x00000018241b7211 */ /* 0x000fe400078018ff */
[----:B------:R-:W-:Y:S01]  /*42b0*/  IADD3 R26, P1, R24, UR4, RZ ;  /* 0x00000004181a7c10 */ /* 0x000fe2000ff3e0ff */
[----:B------:R-:W-:Y:S01]  /*42c0*/  IMAD.IADD R31, R25, 0x1, R31 ;  /* 0x00000001191f7824 */ /* 0x000fe200078e021f */
[----:B------:R-:W-:-:S04]  /*42d0*/  IADD3 R24, P2, R27, UR4, RZ ;  /* 0x000000041b187c10 */ /* 0x000fc8000ff5e0ff */
[----:B------:R-:W-:Y:S02]  /*42e0*/  LEA.HI.X R25, R36, R31, R37, 0x3, P0 ;  /* 0x0000001f24197211 */ /* 0x000fe400000f1c25 */
[----:B---3-5:R-:W-:Y:S02]  /*42f0*/  FSETP.NEU.AND P0, PT, R9, RZ, PT ;  /* 0x000000ff0900720b */ /* 0x028fe40003f0d000 */
[----:B------:R-:W-:Y:S02]  /*4300*/  IADD3.X R27, R31, UR5, RZ, P1, !PT ;  /* 0x000000051f1b7c10 */ /* 0x000fe40008ffe4ff */
[----:B------:R-:W-:-:S09]  /*4310*/  IADD3.X R25, R25, UR5, RZ, P2, !PT ;  /* 0x0000000519197c10 */ /* 0x000fd200097fe4ff */
[----:B------:R-:W-:Y:S05]  /*4320*/  @!P0 BRA `(.L_x_33) ;  /* 0x0000004800e48947 */ /* 0x000fea0003800000 */
[----:B------:R-:W-:Y:S01]  /*4330*/  ULDC.64 UR4, c[0x0][0x5b8] ;  /* 0x00016e0000047ab9 */ /* 0x000fe20000000a00 */
[----:B------:R-:W-:Y:S01]  /*4340*/  ISETP.GE.AND P0, PT, R34, 0x1, PT ;  /* 0x000000012200780c */ /* 0x000fe20003f06270 */
[----:B------:R-:W-:Y:S01]  /*4350*/  IMAD R36, R38, UR4, RZ ;  /* 0x0000000426247c24 */ /* 0x000fe2000f8e02ff */
[----:B------:R-:W-:Y:S01]  /*4360*/  ULDC.64 UR6, c[0x0][0x5a8] ;  /* 0x00016a0000067ab9 */ /* 0x000fe20000000a00 */
[----:B------:R-:W-:Y:S01]  /*4370*/  IMAD.WIDE.U32 R30, R5, UR4, R28 ;  /* 0x00000004051e7c25 */ /* 0x000fe2000f8e001c */
[----:B------:R-:W-:Y:S01]  /*4380*/  ISETP.LT.OR P4, PT, R33, 0x1, !P0 ;  /* 0x000000012100780c */ /* 0x000fe20004781670 */
[----:B------:R-:W-:Y:S02]  /*4390*/  BSSY B1, `(.L_x_34) ;  /* 0x000000c000017945 */ /* 0x000fe40003800000 */
[----:B------:R-:W-:Y:S01]  /*43a0*/  IMAD R5, R5, UR5, R36 ;  /* 0x0000000505057c24 */ /* 0x000fe2000f8e0224 */
[----:B------:R-:W-:-:S03]  /*43b0*/  ULDC.64 UR4, c[0x0][0x5b0] ;  /* 0x00016c0000047ab9 */ /* 0x000fc60000000a00 */
[----:B------:R-:W-:Y:S02]  /*43c0*/  IMAD.IADD R31, R31, 0x1, R5 ;  /* 0x000000011f1f7824 */ /* 0x000fe400078e0205 */
[----:B------:R-:W-:Y:S02]  /*43d0*/  IMAD R5, R7, UR4, RZ ;  /* 0x0000000407057c24 */ /* 0x000fe4000f8e02ff */
[----:B------:R-:W-:-:S04]  /*43e0*/  IMAD.WIDE.U32 R28, R39, UR4, R30 ;  /* 0x00000004271c7c25 */ /* 0x000fc8000f8e001e */
[----:B------:R-:W-:Y:S01]  /*43f0*/  IMAD R5, R39, UR5, R5 ;  /* 0x0000000527057c24 */ /* 0x000fe2000f8e0205 */
[----:B------:R-:W-:-:S04]  /*4400*/  IADD3 R28, P1, R28, UR6, RZ ;  /* 0x000000061c1c7c10 */ /* 0x000fc8000ff3e0ff */
[--C-:B------:R-:W-:Y:S02]  /*4410*/  IADD3.X R29, R29, UR7, R5.reuse, P1, !PT ;  /* 0x000000071d1d7c10 */ /* 0x100fe40008ffe405 */
[----:B------:R-:W-:Y:S01]  /*4420*/  PRMT R5, RZ, 0x7610, R5 ;  /* 0x00007610ff057816 */ /* 0x000fe20000000005 */
[----:B------:R-:W-:Y:S06]  /*4430*/  @P4 BRA `(.L_x_35) ;  /* 0x0000000000044947 */ /* 0x000fec0003800000 */
[----:B------:R3:W5:Y:S02]  /*4440*/  LDG.E.U8 R5, desc[UR48][R28.64] ;  /* 0x000000301c057981 */ /* 0x000764000c1e1100 */
.L_x_35:
[----:B------:R-:W-:Y:S05]  /*4450*/  BSYNC B1 ;  /* 0x0000000000017941 */ /* 0x000fea0003800000 */
.L_x_34:
[----:B-----5:R-:W-:Y:S01]  /*4460*/  LOP3.LUT R5, R5, 0xff, RZ, 0xc0, !PT ;  /* 0x000000ff05057812 */ /* 0x020fe200078ec0ff */
[----:B------:R-:W-:Y:S01]  /*4470*/  BSSY B1, `(.L_x_36) ;  /* 0x000000c000017945 */ /* 0x000fe20003800000 */
[----:B------:R-:W-:Y:S02]  /*4480*/  ISETP.GE.AND P1, PT, R34, 0x2, PT ;  /* 0x000000022200780c */ /* 0x000fe40003f26270 */
[----:B------:R-:W-:Y:S02]  /*4490*/  F2FP.F16.E4M3.UNPACK_B R5, R5 ;  /* 0x00000005ff05723e */ /* 0x000fe400020006ff */
[----:B------:R-:W-:-:S03]  /*44a0*/  ISETP.LT.OR P2, PT, R33, 0x1, !P1 ;  /* 0x000000012100780c */ /* 0x000fc60004f41670 */
[----:B------:R-:W-:Y:S01]  /*44b0*/  HADD2.F32 R36, -RZ, R5.H0_H0 ;  /* 0x20000005ff247230 */ /* 0x000fe20000004100 */
[----:B------:R-:W-:-:S04]  /*44c0*/  PRMT R5, RZ, 0x7610, R5 ;  /* 0x00007610ff057816 */ /* 0x000fc80000000005 */
[----:B------:R-:W-:-:S04]  /*44d0*/  FMUL R36, R36, R9 ;  /* 0x0000000924247220 */ /* 0x000fc80000400000 */
[----:B--2---:R-:W-:-:S05]  /*44e0*/  FFMA R36, R185, R8, R36 ;  /* 0x00000008b9247223 */ /* 0x004fca0000000024 */
[----:B------:R-:W-:-:S05]  /*44f0*/  F2FP.SATFINITE.E4M3.F32.PACK_AB_MERGE_C R35, RZ, R36, RZ ;  /* 0x00000024ff23723e */ /* 0x000fca00048070ff */
[----:B------:R2:W-:Y:S01]  /*4500*/  @!P4 STG.E.U8 desc[UR48][R26.64], R35 ;  /* 0x000000231a00c986 */ /* 0x0005e2000c101130 */
[----:B------:R-:W-:Y:S05]  /*4510*/  @P2 BRA `(.L_x_37) ;  /* 0x0000000000042947 */ /* 0x000fea0003800000 */
[----:B------:R4:W5:Y:S02]  /*4520*/  LDG.E.U8 R5, desc[UR48][R28.64+0x1] ;  /* 0x000001301c057981 */ /* 0x000964000c1e1100 */
.L_x_37:
[----:B------:R-:W-:Y:S05]  /*4530*/  BSYNC B1 ;  /* 0x0000000000017941 */ /* 0x000fea0003800000 */
.L_x_36:
[----:B-----5:R-:W-:Y:S01]  /*4540*/  LOP3.LUT R5, R5, 0xff, RZ, 0xc0, !PT ;  /* 0x000000ff05057812 */ /* 0x020fe200078ec0ff */
[----:B------:R-:W-:Y:S01]  /*4550*/  BSSY B1, `(.L_x_38) ;  /* 0x0000012000017945 */ /* 0x000fe20003800000 */
[----:B--2---:R-:W-:Y:S02]  /*4560*/  IADD3 R35, P4, R39, 0x8, RZ ;  /* 0x0000000827237810 */ /* 0x004fe40007f9e0ff */
[----:B------:R-:W-:Y:S02]  /*4570*/  F2FP.F16.E4M3.UNPACK_B R5, R5 ;  /* 0x00000005ff05723e */ /* 0x000fe400020006ff */
[----:B------:R-:W-:Y:S01]  /*4580*/  ISETP.LT.OR P0, PT, R33, 0x9, !P0 ;  /* 0x000000092100780c */ /* 0x000fe20004701670 */
[----:B------:R-:W-:Y:S02]  /*4590*/  IMAD.X R7, RZ, RZ, R7, P4 ;  /* 0x000000ffff077224 */ /* 0x000fe400020e0607 */
[----:B------:R-:W-:Y:S02]  /*45a0*/  HADD2.F32 R6, -RZ, R5.H0_H0 ;  /* 0x20000005ff067230 */ /* 0x000fe40000004100 */
[----:B------:R-:W-:-:S04]  /*45b0*/  IMAD.WIDE.U32 R30, R35, UR4, R30 ;  /* 0x00000004231e7c25 */ /* 0x000fc8000f8e001e */
[----:B------:R-:W-:Y:S01]  /*45c0*/  FMUL R5, R6, R9 ;  /* 0x0000000906057220 */ /* 0x000fe20000400000 */
[----:B------:R-:W-:-:S03]  /*45d0*/  IMAD R6, R7, UR4, RZ ;  /* 0x0000000407067c24 */ /* 0x000fc6000f8e02ff */
[----:B------:R-:W-:Y:S01]  /*45e0*/  FFMA R5, R184, R8, R5 ;  /* 0x00000008b8057223 */ /* 0x000fe20000000005 */
[----:B------:R-:W-:Y:S01]  /*45f0*/  IMAD R35, R35, UR5, R6 ;  /* 0x0000000523237c24 */ /* 0x000fe2000f8e0206 */
[----:B------:R-:W-:-:S03]  /*4600*/  IADD3 R6, P4, R30, UR6, RZ ;  /* 0x000000061e067c10 */ /* 0x000fc6000ff9e0ff */
[----:B------:R-:W-:Y:S02]  /*4610*/  F2FP.SATFINITE.E4M3.F32.PACK_AB_MERGE_C R37, RZ, R5, RZ ;  /* 0x00000005ff25723e */ /* 0x000fe400048070ff */
[----:B------:R-:W-:Y:S02]  /*4620*/  IADD3.X R7, R31, UR7, R35, P4, !PT ;  /* 0x000000071f077c10 */ /* 0x000fe4000a7fe423 */
[----:B------:R-:W-:Y:S01]  /*4630*/  PRMT R5, RZ, 0x7610, R5 ;  /* 0x00007610ff057816 */ /* 0x000fe20000000005 */
[----:B------:R2:W-:Y:S01]  /*4640*/  @!P2 STG.E.U8 desc[UR48][R26.64+0x1], R37 ;  /* 0x000001251a00a986 */ /* 0x0005e2000c101130 */
[----:B------:R-:W-:Y:S05]  /*4650*/  @P0 BRA `(.L_x_39) ;  /* 0x0000000000040947 */ /* 0x000fea0003800000 */
[----:B------:R0:W5:Y:S02]  /*4660*/  LDG.E.U8 R5, desc[UR48][R6.64] ;  /* 0x0000003006057981 */ /* 0x000164000c1e1100 */
.L_x_39:
[----:B------:R-:W-:Y:S05]  /*4670*/  BSYNC B1 ;  /* 0x0000000000017941 */ /* 0x000fea0003800000 */
.L_x_38:
[----:B-----5:R-:W-:Y:S01]  /*4680*/  LOP3.LUT R5, R5, 0xff, RZ, 0xc0, !PT ;  /* 0x000000ff05057812 */ /* 0x020fe200078ec0ff */
[----:B------:R-:W-:Y:S01]  /*4690*/  BSSY B1, `(.L_x_40) ;  /* 0x000000b000017945 */ /* 0x000fe20003800000 */
[----:B------:R-:W-:Y:S02]  /*46a0*/  ISETP.LT.OR P1, PT, R33, 0x9, !P1 ;  /* 0x000000092100780c */ /* 0x000fe40004f21670 */
[----:B------:R-:W-:-:S05]  /*46b0*/  F2FP.F16.E4M3.UNPACK_B R5, R5 ;  /* 0x00000005ff05723e */ /* 0x000fca00020006ff */
[----:B------:R-:W-:Y:S01]  /*46c0*/  HADD2.F32 R30, -RZ, R5.H0_H0 ;  /* 0x20000005ff1e7230 */ /* 0x000fe20000004100 */
[----:B------:R-:W-:-:S04]  /*46d0*/  PRMT R5, RZ, 0x7610, R5 ;  /* 0x00007610ff057816 */ /* 0x000fc80000000005 */
[----:B------:R-:W-:-:S04]  /*46e0*/  FMUL R30, R30, R9 ;  /* 0x000000091e1e7220 */ /* 0x000fc80000400000 */
[----:B------:R-:W-:-:S05]  /*46f0*/  FFMA R30, R183, R8, R30 ;  /* 0x00000008b71e7223 */ /* 0x000fca000000001e */
[----:B------:R-:W-:-:S05]  /*4700*/  F2FP.SATFINITE.E4M3.F32.PACK_AB_MERGE_C R31, RZ, R30, RZ ;  /* 0x0000001eff1f723e */ /* 0x000fca00048070ff */
[----:B------:R0:W-:Y:S01]  /*4710*/  @!P0 STG.E.U8 desc[UR48][R24.64], R31 ;  /* 0x0000001f18008986 */ /* 0x0001e2000c101130 */
[----:B------:R-:W-:Y:S05]  /*4720*/  @P1 BRA `(.L_x_41) ;  /* 0x0000000000041947 */ /* 0x000fea0003800000 */
[----:B------:R0:W5:Y:S02]  /*4730*/  LDG.E.U8 R5, desc[UR48][R6.64+0x1] ;  /* 0x0000013006057981 */ /* 0x000164000c1e1100 */
.L_x_41:
[----:B------:R-:W-:Y:S05]  /*4740*/  BSYNC B1 ;  /* 0x0000000000017941 */ /* 0x000fea0003800000 */
.L_x_40:
[----:B-----5:R-:W-:Y:S01]  /*4750*/  LOP3.LUT R5, R5, 0xff, RZ, 0xc0, !PT ;  /* 0x000000ff05057812 */ /* 0x020fe200078ec0ff */
[----:B------:R-:W-:Y:S01]  /*4760*/  BSSY B1, `(.L_x_42) ;  /* 0x000000c000017945 */ /* 0x000fe20003800000 */
[----:B------:R-:W-:Y:S02]  /*4770*/  ISETP.GE.AND P0, PT, R34, 0x9, PT ;  /* 0x000000092200780c */ /* 0x000fe40003f06270 */
[----:B------:R-:W-:Y:S02]  /*4780*/  F2FP.F16.E4M3.UNPACK_B R5, R5 ;  /* 0x00000005ff05723e */ /* 0x000fe400020006ff */
[----:B------:R-:W-:-:S03]  /*4790*/  ISETP.LT.OR P2, PT, R33, 0x1, !P0 ;  /* 0x000000012100780c */ /* 0x000fc60004741670 */
[----:B------:R-:W-:-:S05]  /*47a0*/  HADD2.F32 R30, -RZ, R5.H0_H0 ;  /* 0x20000005ff1e7230 */ /* 0x000fca0000004100 */
[----:B------:R-:W-:-:S04]  /*47b0*/  FMUL R5, R30, R9 ;  /* 0x000000091e057220 */ /* 0x000fc80000400000 */
[----:B------:R-:W-:-:S05]  /*47c0*/  FFMA R5, R182, R8, R5 ;  /* 0x00000008b6057223 */ /* 0x000fca0000000005 */
[----:B0-----:R-:W-:Y:S02]  /*47d0*/  F2FP.SATFINITE.E4M3.F32.PACK_AB_MERGE_C R31, RZ, R5, RZ ;  /* 0x00000005ff1f723e */ /* 0x001fe400048070ff */
[----:B------:R-:W-:-:S03]  /*47e0*/  PRMT R5, RZ, 0x7610, R5 ;  /* 0x00007610ff057816 */ /* 0x000fc60000000005 */
[----:B------:R0:W-:Y:S01]  /*47f0*/  @!P1 STG.E.U8 desc[UR48][R24.64+0x1], R31 ;  /* 0x0000011f18009986 */ /* 0x0001e2000c101130 */
[----:B------:R-:W-:Y:S05]  /*4800*/  @P2 BRA `(.L_x_43) ;  /* 0x0000000000042947 */ /* 0x000fea0003800000 */
[----:B------:R0:W5:Y:S02]  /*4810*/  LDG.E.U8 R5, desc[UR48][R28.64+0x8] ;  /* 0x000008301c057981 */ /* 0x000164000c1e1100 */
.L_x_43:
[----:B------:R-:W-:Y:S05]  /*4820*/  BSYNC B1 ;  /* 0x0000000000017941 */ /* 0x000fea0003800000 */
.L_x_42:
        /* <DEDUP_REMOVED lines=8> */
[----:B------:R-:W-:-:S05]  /*48b0*/  FFMA R30, R181, R8, R30 ;  /* 0x00000008b51e7223 */ /* 0x000fca000000001e */
[----:B0-----:R-:W-:-:S05]  /*48c0*/  F2FP.SATFINITE.E4M3.F32.PACK_AB_MERGE_C R31, RZ, R30, RZ ;  /* 0x0000001eff1f723e */ /* 0x001fca00048070ff */
[----:B------:R0:W-:Y:S01]  /*48d0*/  @!P2 STG.E.U8 desc[UR48][R26.64+0x8], R31 ;  /* 0x0000081f1a00a986 */ /* 0x0001e2000c101130 */
[----:B------:R-:W-:Y:S05]  /*48e0*/  @P4 BRA `(.L_x_45) ;  /* 0x0000000000044947 */ /* 0x000fea0003800000 */
[----:B------:R0:W5:Y:S02]  /*48f0*/  LDG.E.U8 R5, desc[UR48][R28.64+0x9] ;  /* 0x000009301c057981 */ /* 0x000164000c1e1100 */
.L_x_45:
[----:B------:R-:W-:Y:S05]  /*4900*/  BSYNC B1 ;  /* 0x0000000000017941 */ /* 0x000fea0003800000 */
.L_x_44:
[----:B-----5:R-:W-:Y:S01]  /*4910*/  LOP3.LUT R5, R5, 0xff, RZ, 0xc0, !PT ;  /* 0x000000ff05057812 */ /* 0x020fe200078ec0ff */
[----:B------:R-:W-:Y:S01]  /*4920*/  BSSY B1, `(.L_x_46) ;  /* 0x000000b000017945 */ /* 0x000fe20003800000 */
[----:B------:R-:W-:Y:S02]  /*4930*/  ISETP.LT.OR P0, PT, R33, 0x9, !P0 ;  /* 0x000000092100780c */ /* 0x000fe40004701670 */
[----:B------:R-:W-:-:S05]  /*4940*/  F2FP.F16.E4M3.UNPACK_B R5, R5 ;  /* 0x00000005ff05723e */ /* 0x000fca00020006ff */
        /* <DEDUP_REMOVED lines=8> */
.L_x_47:
[----:B------:R-:W-:Y:S05]  /*49d0*/  BSYNC B1 ;  /* 0x0000000000017941 */ /* 0x000fea0003800000 */
.L_x_46:
        /* <DEDUP_REMOVED lines=12> */
.L_x_49:
[----:B------:R-:W-:Y:S05]  /*4aa0*/  BSYNC B1 ;  /* 0x0000000000017941 */ /* 0x000fea0003800000 */
.L_x_48:
        /* <DEDUP_REMOVED lines=13> */
.L_x_51:
[----:B------:R-:W-:Y:S05]  /*4b80*/  BSYNC B1 ;  /* 0x0000000000017941 */ /* 0x000fea0003800000 */
.L_x_50:
        /* <DEDUP_REMOVED lines=13> */
.L_x_53:
[----:B------:R-:W-:Y:S05]  /*4c60*/  BSYNC B1 ;  /* 0x0000000000017941 */ /* 0x000fea0003800000 */
.L_x_52:
        /* <DEDUP_REMOVED lines=12> */
.L_x_55:
[----:B------:R-:W-:Y:S05]  /*4d30*/  BSYNC B1 ;  /* 0x0000000000017941 */ /* 0x000fea0003800000 */
.L_x_54:
        /* <DEDUP_REMOVED lines=12> */
.L_x_57:
[----:B------:R-:W-:Y:S05]  /*4e00*/  BSYNC B1 ;  /* 0x0000000000017941 */ /* 0x000fea0003800000 */
.L_x_56:
        /* <DEDUP_REMOVED lines=13> */
.L_x_59:
[----:B------:R-:W-:Y:S05]  /*4ee0*/  BSYNC B1 ;  /* 0x0000000000017941 */ /* 0x000fea0003800000 */
.L_x_58:
        /* <DEDUP_REMOVED lines=13> */
.L_x_61:
[----:B------:R-:W-:Y:S05]  /*4fc0*/  BSYNC B1 ;  /* 0x0000000000017941 */ /* 0x000fea0003800000 */
.L_x_60:
        /* <DEDUP_REMOVED lines=12> */
.L_x_63:
[----:B------:R-:W-:Y:S05]  /*5090*/  BSYNC B1 ;  /* 0x0000000000017941 */ /* 0x000fea0003800000 */
.L_x_62:
        /* <DEDUP_REMOVED lines=12> */
.L_x_65:
[----:B------:R-:W-:Y:S05]  /*5160*/  BSYNC B1 ;  /* 0x0000000000017941 */ /* 0x000fea0003800000 */
.L_x_64:
        /* <DEDUP_REMOVED lines=13> */
.L_x_67:
[----:B------:R-:W-:Y:S05]  /*5240*/  BSYNC B1 ;  /* 0x0000000000017941 */ /* 0x000fea0003800000 */
.L_x_66:
        /* <DEDUP_REMOVED lines=13> */
.L_x_69:
[----:B------:R-:W-:Y:S05]  /*5320*/  BSYNC B1 ;  /* 0x0000000000017941 */ /* 0x000fea0003800000 */
.L_x_68:
        /* <DEDUP_REMOVED lines=12> */
.L_x_71:
[----:B------:R-:W-:Y:S05]  /*53f0*/  BSYNC B1 ;  /* 0x0000000000017941 */ /* 0x000fea0003800000 */
.L_x_70:
        /* <DEDUP_REMOVED lines=12> */
.L_x_73:
[----:B------:R-:W-:Y:S05]  /*54c0*/  BSYNC B1 ;  /* 0x0000000000017941 */ /* 0x000fea0003800000 */
.L_x_72:
        /* <DEDUP_REMOVED lines=13> */
.L_x_75:
[----:B------:R-:W-:Y:S05]  /*55a0*/  BSYNC B1 ;  /* 0x0000000000017941 */ /* 0x000fea0003800000 */
.L_x_74:
        /* <DEDUP_REMOVED lines=13> */
.L_x_77:
[----:B------:R-:W-:Y:S05]  /*5680*/  BSYNC B1 ;  /* 0x0000000000017941 */ /* 0x000fea0003800000 */
.L_x_76:
        /* <DEDUP_REMOVED lines=12> */
.L_x_79:
[----:B------:R-:W-:Y:S05]  /*5750*/  BSYNC B1 ;  /* 0x0000000000017941 */ /* 0x000fea0003800000 */
.L_x_78:
        /* <DEDUP_REMOVED lines=12> */
.L_x_81:
[----:B------:R-:W-:Y:S05]  /*5820*/  BSYNC B1 ;  /* 0x0000000000017941 */ /* 0x000fea0003800000 */
.L_x_80:
        /* <DEDUP_REMOVED lines=13> */
.L_x_83:
[----:B------:R-:W-:Y:S05]  /*5900*/  BSYNC B1 ;  /* 0x0000000000017941 */ /* 0x000fea0003800000 */
.L_x_82:
        /* <DEDUP_REMOVED lines=13> */
.L_x_85:
[----:B------:R-:W-:Y:S05]  /*59e0*/  BSYNC B1 ;  /* 0x0000000000017941 */ /* 0x000fea0003800000 */
.L_x_84:
        /* <DEDUP_REMOVED lines=12> */
.L_x_87:
[----:B------:R-:W-:Y:S05]  /*5ab0*/  BSYNC B1 ;  /* 0x0000000000017941 */ /* 0x000fea0003800000 */
.L_x_86:
        /* <DEDUP_REMOVED lines=12> */
.L_x_89:
[----:B------:R-:W-:Y:S05]  /*5b80*/  BSYNC B1 ;  /* 0x0000000000017941 */ /* 0x000fea0003800000 */
.L_x_88:
        /* <DEDUP_REMOVED lines=13> */
.L_x_91:
[----:B------:R-:W-:Y:S05]  /*5c60*/  BSYNC B1 ;  /* 0x0000000000017941 */ /* 0x000fea0003800000 */
.L_x_90:
        /* <DEDUP_REMOVED lines=13> */
.L_x_93:
[----:B------:R-:W-:Y:S05]  /*5d40*/  BSYNC B1 ;  /* 0x0000000000017941 */ /* 0x000fea0003800000 */
.L_x_92:
        /* <DEDUP_REMOVED lines=12> */
.L_x_95:
[----:B------:R-:W-:Y:S05]  /*5e10*/  BSYNC B1 ;  /* 0x0000000000017941 */ /* 0x000fea0003800000 */
.L_x_94:
        /* <DEDUP_REMOVED lines=12> */
.L_x_97:
[----:B------:R-:W-:Y:S05]  /*5ee0*/  BSYNC B1 ;  /* 0x0000000000017941 */ /* 0x000fea0003800000 */
.L_x_96:
        /* <DEDUP_REMOVED lines=13> */
.L_x_99:
[----:B------:R-:W-:Y:S05]  /*5fc0*/  BSYNC B1 ;  /* 0x0000000000017941 */ /* 0x000fea0003800000 */
.L_x_98:
        /* <DEDUP_REMOVED lines=13> */
.L_x_101:
[----:B------:R-:W-:Y:S05]  /*60a0*/  BSYNC B1 ;  /* 0x0000000000017941 */ /* 0x000fea0003800000 */
.L_x_100:
        /* <DEDUP_REMOVED lines=12> */
.L_x_103:
[----:B------:R-:W-:Y:S05]  /*6170*/  BSYNC B1 ;  /* 0x0000000000017941 */ /* 0x000fea0003800000 */
.L_x_102:
        /* <DEDUP_REMOVED lines=12> */
.L_x_105:
[----:B------:R-:W-:Y:S05]  /*6240*/  BSYNC B1 ;  /* 0x0000000000017941 */ /* 0x000fea0003800000 */
.L_x_104:
        /* <DEDUP_REMOVED lines=13> */
.L_x_107:
[----:B------:R-:W-:Y:S05]  /*6320*/  BSYNC B1 ;  /* 0x0000000000017941 */ /* 0x000fea0003800000 */
.L_x_106:
        /* <DEDUP_REMOVED lines=13> */
.L_x_109:
[----:B------:R-:W-:Y:S05]  /*6400*/  BSYNC B1 ;  /* 0x0000000000017941 */ /* 0x000fea0003800000 */
.L_x_108:
        /* <DEDUP_REMOVED lines=12> */
.L_x_111:
[----:B------:R-:W-:Y:S05]  /*64d0*/  BSYNC B1 ;  /* 0x0000000000017941 */ /* 0x000fea0003800000 */
.L_x_110:
        /* <DEDUP_REMOVED lines=12> */
.L_x_113:
[----:B------:R-:W-:Y:S05]  /*65a0*/  BSYNC B1 ;  /* 0x0000000000017941 */ /* 0x000fea0003800000 */
.L_x_112:
        /* <DEDUP_REMOVED lines=13> */
.L_x_115:
[----:B------:R-:W-:Y:S05]  /*6680*/  BSYNC B1 ;  /* 0x0000000000017941 */ /* 0x000fea0003800000 */
.L_x_114:
        /* <DEDUP_REMOVED lines=13> */
.L_x_117:
[----:B------:R-:W-:Y:S05]  /*6760*/  BSYNC B1 ;  /* 0x0000000000017941 */ /* 0x000fea0003800000 */
.L_x_116:
        /* <DEDUP_REMOVED lines=12> */
.L_x_119:
[----:B------:R-:W-:Y:S05]  /*6830*/  BSYNC B1 ;  /* 0x0000000000017941 */ /* 0x000fea0003800000 */
.L_x_118:
        /* <DEDUP_REMOVED lines=12> */
.L_x_121:
[----:B------:R-:W-:Y:S05]  /*6900*/  BSYNC B1 ;  /* 0x0000000000017941 */ /* 0x000fea0003800000 */
.L_x_120:
        /* <DEDUP_REMOVED lines=13> */
.L_x_123:
[----:B------:R-:W-:Y:S05]  /*69e0*/  BSYNC B1 ;  /* 0x0000000000017941 */ /* 0x000fea0003800000 */
.L_x_122:
        /* <DEDUP_REMOVED lines=13> */
.L_x_125:
[----:B------:R-:W-:Y:S05]  /*6ac0*/  BSYNC B1 ;  /* 0x0000000000017941 */ /* 0x000fea0003800000 */
.L_x_124:
        /* <DEDUP_REMOVED lines=12> */
.L_x_127:
[----:B------:R-:W-:Y:S05]  /*6b90*/  BSYNC B1 ;  /* 0x0000000000017941 */ /* 0x000fea0003800000 */
.L_x_126:
        /* <DEDUP_REMOVED lines=12> */
.L_x_129:
[----:B------:R-:W-:Y:S05]  /*6c60*/  BSYNC B1 ;  /* 0x0000000000017941 */ /* 0x000fea0003800000 */
.L_x_128:
        /* <DEDUP_REMOVED lines=13> */
.L_x_131:
[----:B------:R-:W-:Y:S05]  /*6d40*/  BSYNC B1 ;  /* 0x0000000000017941 */ /* 0x000fea0003800000 */
.L_x_130:
        /* <DEDUP_REMOVED lines=13> */
.L_x_133:
[----:B------:R-:W-:Y:S05]  /*6e20*/  BSYNC B1 ;  /* 0x0000000000017941 */ /* 0x000fea0003800000 */
.L_x_132:
        /* <DEDUP_REMOVED lines=12> */
.L_x_135:
[----:B------:R-:W-:Y:S05]  /*6ef0*/  BSYNC B1 ;  /* 0x0000000000017941 */ /* 0x000fea0003800000 */
.L_x_134:
        /* <DEDUP_REMOVED lines=12> */
.L_x_137:
[----:B------:R-:W-:Y:S05]  /*6fc0*/  BSYNC B1 ;  /* 0x0000000000017941 */ /* 0x000fea0003800000 */
.L_x_136:
        /* <DEDUP_REMOVED lines=13> */
.L_x_139:
[----:B------:R-:W-:Y:S05]  /*70a0*/  BSYNC B1 ;  /* 0x0000000000017941 */ /* 0x000fea0003800000 */
.L_x_138:
        /* <DEDUP_REMOVED lines=13> */
.L_x_141:
[----:B------:R-:W-:Y:S05]  /*7180*/  BSYNC B1 ;  /* 0x0000000000017941 */ /* 0x000fea0003800000 */
.L_x_140:
        /* <DEDUP_REMOVED lines=12> */
.L_x_143:
[----:B------:R-:W-:Y:S05]  /*7250*/  BSYNC B1 ;  /* 0x0000000000017941 */ /* 0x000fea0003800000 */
.L_x_142:
        /* <DEDUP_REMOVED lines=12> */
.L_x_145:
[----:B------:R-:W-:Y:S05]  /*7320*/  BSYNC B1 ;  /* 0x0000000000017941 */ /* 0x000fea0003800000 */
.L_x_144:
        /* <DEDUP_REMOVED lines=13> */
.L_x_147:
[----:B------:R-:W-:Y:S05]  /*7400*/  BSYNC B1 ;  /* 0x0000000000017941 */ /* 0x000fea0003800000 */
.L_x_146:
        /* <DEDUP_REMOVED lines=13> */
.L_x_149:
[----:B------:R-:W-:Y:S05]  /*74e0*/  BSYNC B1 ;  /* 0x0000000000017941 */ /* 0x000fea0003800000 */
.L_x_148:
        /* <DEDUP_REMOVED lines=12> */
.L_x_151:
[----:B------:R-:W-:Y:S05]  /*75b0*/  BSYNC B1 ;  /* 0x0000000000017941 */ /* 0x000fea0003800000 */
.L_x_150:
        /* <DEDUP_REMOVED lines=12> */
.L_x_153:
[----:B------:R-:W-:Y:S05]  /*7680*/  BSYNC B1 ;  /* 0x0000000000017941 */ /* 0x000fea0003800000 */
.L_x_152:
        /* <DEDUP_REMOVED lines=13> */
.L_x_155:
[----:B------:R-:W-:Y:S05]  /*7760*/  BSYNC B1 ;  /* 0x0000000000017941 */ /* 0x000fea0003800000 */
.L_x_154:
        /* <DEDUP_REMOVED lines=13> */
.L_x_157:
[----:B------:R-:W-:Y:S05]  /*7840*/  BSYNC B1 ;  /* 0x0000000000017941 */ /* 0x000fea0003800000 */
.L_x_156:
        /* <DEDUP_REMOVED lines=12> */
.L_x_159:
[----:B------:R-:W-:Y:S05]  /*7910*/  BSYNC B1 ;  /* 0x0000000000017941 */ /* 0x000fea0003800000 */
.L_x_158:
        /* <DEDUP_REMOVED lines=12> */
.L_x_161:
[----:B------:R-:W-:Y:S05]  /*79e0*/  BSYNC B1 ;  /* 0x0000000000017941 */ /* 0x000fea0003800000 */
.L_x_160:
        /* <DEDUP_REMOVED lines=13> */
.L_x_163:
[----:B------:R-:W-:Y:S05]  /*7ac0*/  BSYNC B1 ;  /* 0x0000000000017941 */ /* 0x000fea0003800000 */
.L_x_162:
        /* <DEDUP_REMOVED lines=13> */
.L_x_165:
[----:B------:R-:W-:Y:S05]  /*7ba0*/  BSYNC B1 ;  /* 0x0000000000017941 */ /* 0x000fea0003800000 */
.L_x_164:
        /* <DEDUP_REMOVED lines=12> */
.L_x_167:
[----:B------:R-:W-:Y:S05]  /*7c70*/  BSYNC B1 ;  /* 0x0000000000017941 */ /* 0x000fea0003800000 */
.L_x_166:
        /* <DEDUP_REMOVED lines=12> */
.L_x_169:
[----:B------:R-:W-:Y:S05]  /*7d40*/  BSYNC B1 ;  /* 0x0000000000017941 */ /* 0x000fea0003800000 */
.L_x_168:
        /* <DEDUP_REMOVED lines=13> */
.L_x_171:
[----:B------:R-:W-:Y:S05]  /*7e20*/  BSYNC B1 ;  /* 0x0000000000017941 */ /* 0x000fea0003800000 */
.L_x_170:
        /* <DEDUP_REMOVED lines=13> */
.L_x_173:
[----:B------:R-:W-:Y:S05]  /*7f00*/  BSYNC B1 ;  /* 0x0000000000017941 */ /* 0x000fea0003800000 */
.L_x_172:
        /* <DEDUP_REMOVED lines=12> */
.L_x_175:
[----:B------:R-:W-:Y:S05]  /*7fd0*/  BSYNC B1 ;  /* 0x0000000000017941 */ /* 0x000fea0003800000 */
.L_x_174:
        /* <DEDUP_REMOVED lines=12> */
.L_x_177:
[----:B------:R-:W-:Y:S05]  /*80a0*/  BSYNC B1 ;  /* 0x0000000000017941 */ /* 0x000fea0003800000 */
.L_x_176:
        /* <DEDUP_REMOVED lines=13> */
.L_x_179:
[----:B------:R-:W-:Y:S05]  /*8180*/  BSYNC B1 ;  /* 0x0000000000017941 */ /* 0x000fea0003800000 */
.L_x_178:
        /* <DEDUP_REMOVED lines=13> */
.L_x_181:
[----:B------:R-:W-:Y:S05]  /*8260*/  BSYNC B1 ;  /* 0x0000000000017941 */ /* 0x000fea0003800000 */
.L_x_180:
        /* <DEDUP_REMOVED lines=12> */
.L_x_183:
[----:B------:R-:W-:Y:S05]  /*8330*/  BSYNC B1 ;  /* 0x0000000000017941 */ /* 0x000fea0003800000 */
.L_x_182:
        /* <DEDUP_REMOVED lines=12> */
.L_x_185:
[----:B------:R-:W-:Y:S05]  /*8400*/  BSYNC B1 ;  /* 0x0000000000017941 */ /* 0x000fea0003800000 */
.L_x_184:
        /* <DEDUP_REMOVED lines=13> */
.L_x_187:
[----:B------:R-:W-:Y:S05]  /*84e0*/  BSYNC B1 ;  /* 0x0000000000017941 */ /* 0x000fea0003800000 */
.L_x_186:
        /* <DEDUP_REMOVED lines=13> */
.L_x_189:
[----:B------:R-:W-:Y:S05]  /*85c0*/  BSYNC B1 ;  /* 0x0000000000017941 */ /* 0x000fea0003800000 */
.L_x_188:
        /* <DEDUP_REMOVED lines=12> */
.L_x_191:
[----:B------:R-:W-:Y:S05]  /*8690*/  BSYNC B1 ;  /* 0x0000000000017941 */ /* 0x000fea0003800000 */
.L_x_190:
        /* <DEDUP_REMOVED lines=12> */
.L_x_193:
[----:B------:R-:W-:Y:S05]  /*8760*/  BSYNC B1 ;  /* 0x0000000000017941 */ /* 0x000fea0003800000 */
.L_x_192:
        /* <DEDUP_REMOVED lines=13> */
.L_x_195:
[----:B------:R-:W-:Y:S05]  /*8840*/  BSYNC B1 ;  /* 0x0000000000017941 */ /* 0x000fea0003800000 */
.L_x_194:
        /* <DEDUP_REMOVED lines=13> */
.L_x_197:
[----:B------:R-:W-:Y:S05]  /*8920*/  BSYNC B1 ;  /* 0x0000000000017941 */ /* 0x000fea0003800000 */
.L_x_196:
        /* <DEDUP_REMOVED lines=12> */
.L_x_199:
[----:B------:R-:W-:Y:S05]  /*89f0*/  BSYNC B1 ;  /* 0x0000000000017941 */ /* 0x000fea0003800000 */
.L_x_198:
        /* <DEDUP_REMOVED lines=12> */
.L_x_201:
[----:B------:R-:W-:Y:S05]  /*8ac0*/  BSYNC B1 ;  /* 0x0000000000017941 */ /* 0x000fea0003800000 */
.L_x_200:
        /* <DEDUP_REMOVED lines=13> */
.L_x_203:
[----:B------:R-:W-:Y:S05]  /*8ba0*/  BSYNC B1 ;  /* 0x0000000000017941 */ /* 0x000fea0003800000 */
.L_x_202:
        /* <DEDUP_REMOVED lines=13> */
.L_x_205:
[----:B------:R-:W-:Y:S05]  /*8c80*/  BSYNC B1 ;  /* 0x0000000000017941 */ /* 0x000fea0003800000 */
.L_x_204:
        /* <DEDUP_REMOVED lines=12> */
.L_x_207:
[----:B------:R-:W-:Y:S05]  /*8d50*/  BSYNC B1 ;  /* 0x0000000000017941 */ /* 0x000fea0003800000 */
.L_x_206:
        /* <DEDUP_REMOVED lines=12> */
.L_x_209:
[----:B------:R-:W-:Y:S05]  /*8e20*/  BSYNC B1 ;  /* 0x0000000000017941 */ /* 0x000fea0003800000 */
.L_x_208:
[----:B------:R-:W-:Y:S05]  /*8e30*/  @P1 BRA `(.L_x_210) ;  /* 0x0000001800501947 */ /* 0x000fea0003800000 */
[----:B-----5:R-:W-:-:S04]  /*8e40*/  LOP3.LUT R5, R5, 0xff, RZ, 0xc0, !PT ;  /* 0x000000ff05057812 */ /* 0x020fc800078ec0ff */
[----:B------:R-:W-:-:S05]  /*8e50*/  F2FP.F16.E4M3.UNPACK_B R5, R5 ;  /* 0x00000005ff05723e */ /* 0x000fca00020006ff */
[----:B0-----:R-:W-:-:S05]  /*8e60*/  HADD2.F32 R6, -RZ, R5.H0_H0 ;  /* 0x20000005ff067230 */ /* 0x001fca0000004100 */
[----:B------:R-:W-:-:S04]  /*8e70*/  FMUL R5, R6, R9 ;  /* 0x0000000906057220 */ /* 0x000fc80000400000 */
[----:B------:R-:W-:-:S05]  /*8e80*/  FFMA R5, R10, R8, R5 ;  /* 0x000000080a057223 */ /* 0x000fca0000000005 */
[----:B------:R-:W-:-:S05]  /*8e90*/  F2FP.SATFINITE.E4M3.F32.PACK_AB_MERGE_C R5, RZ, R5, RZ ;  /* 0x00000005ff05723e */ /* 0x000fca00048070ff */
[----:B------:R0:W-:Y:S01]  /*8ea0*/  STG.E.U8 desc[UR48][R24.64+0xa9], R5 ;  /* 0x0000a90518007986 */ /* 0x0001e2000c101130 */
[----:B------:R-:W-:Y:S05]  /*8eb0*/  BRA `(.L_x_210) ;  /* 0x0000001800307947 */ /* 0x000fea0003800000 */
.L_x_33:
[----:B------:R-:W-:Y:S01]  /*8ec0*/  ISETP.GE.AND P0, PT, R34, 0x2, PT ;  /* 0x000000022200780c */ /* 0x000fe20003f06270 */
[-C--:B--2---:R-:W-:Y:S01]  /*8ed0*/  FMUL R184, R184, R8.reuse ;  /* 0x00000008b8b87220 */ /* 0x084fe20000400000 */
[----:B------:R-:W-:Y:S01]  /*8ee0*/  ISETP.GE.AND P1, PT, R34, 0x1, PT ;  /* 0x000000012200780c */ /* 0x000fe20003f26270 */
[-C--:B------:R-:W-:Y:S01]  /*8ef0*/  FMUL R185, R185, R8.reuse ;  /* 0x00000008b9b97220 */ /* 0x080fe20000400000 */
[C---:B------:R-:W-:Y:S01]  /*8f00*/  ISETP.LT.OR P4, PT, R33.reuse, 0x1, !P0 ;  /* 0x000000012100780c */ /* 0x040fe20004781670 */
[-C--:B------:R-:W-:Y:S01]  /*8f10*/  FMUL R182, R182, R8.reuse ;  /* 0x00000008b6b67220 */ /* 0x080fe20000400000 */
[----:B------:R-:W-:Y:S01]  /*8f20*/  ISETP.LT.OR P2, PT, R33, 0x1, !P1 ;  /* 0x000000012100780c */ /* 0x000fe20004f41670 */
[----:B------:R-:W-:Y:S01]  /*8f30*/  FMUL R183, R183, R8 ;  /* 0x00000008b7b77220 */ /* 0x000fe20000400000 */
[----:B------:R-:W-:Y:S01]  /*8f40*/  F2FP.SATFINITE.E4M3.F32.PACK_AB_MERGE_C R5, RZ, R184, RZ ;  /* 0x000000b8ff05723e */ /* 0x000fe200048070ff */
[-C--:B------:R-:W-:Y:S01]  /*8f50*/  FMUL R181, R181, R8.reuse ;  /* 0x00000008b5b57220 */ /* 0x080fe20000400000 */
[----:B------:R-:W-:Y:S01]  /*8f60*/  F2FP.SATFINITE.E4M3.F32.PACK_AB_MERGE_C R185, RZ, R185, RZ ;  /* 0x000000b9ffb9723e */ /* 0x000fe200048070ff */
[-C--:B------:R-:W-:Y:S01]  /*8f70*/  FMUL R180, R180, R8.reuse ;  /* 0x00000008b4b47220 */ /* 0x080fe20000400000 */
[----:B------:R-:W-:Y:S01]  /*8f80*/  ISETP.LT.OR P0, PT, R33, 0x9, !P0 ;  /* 0x000000092100780c */ /* 0x000fe20004701670 */
[-C--:B------:R-:W-:Y:S01]  /*8f90*/  FMUL R179, R179, R8.reuse ;  /* 0x00000008b3b37220 */ /* 0x080fe20000400000 */
[----:B------:R-:W-:Y:S01]  /*8fa0*/  ISETP.LT.OR P1, PT, R33, 0x9, !P1 ;  /* 0x000000092100780c */ /* 0x000fe20004f21670 */
[-C--:B------:R-:W-:Y:S01]  /*8fb0*/  FMUL R178, R178, R8.reuse ;  /* 0x00000008b2b27220 */ /* 0x080fe20000400000 */
[----:B------:R-:W-:Y:S01]  /*8fc0*/  F2FP.SATFINITE.E4M3.F32.PACK_AB_MERGE_C R183, RZ, R183, RZ ;  /* 0x000000b7ffb7723e */ /* 0x000fe200048070ff */
[----:B------:R2:W-:Y:S01]  /*8fd0*/  @!P4 STG.E.U8 desc[UR48][R26.64+0x1], R5 ;  /* 0x000001051a00c986 */ /* 0x0005e2000c101130 */
[C---:B------:R-:W-:Y:S01]  /*8fe0*/  ISETP.GE.AND P4, PT, R34.reuse, 0x9, PT ;  /* 0x000000092200780c */ /* 0x040fe20003f86270 */
[-C--:B------:R-:W-:Y:S01]  /*8ff0*/  FMUL R177, R177, R8.reuse ;  /* 0x00000008b1b17220 */ /* 0x080fe20000400000 */
[----:B------:R-:W-:Y:S01]  /*9000*/  F2FP.SATFINITE.E4M3.F32.PACK_AB_MERGE_C R181, RZ, R181, RZ ;  /* 0x000000b5ffb5723e */ /* 0x000fe200048070ff */
[----:B------:R-:W-:Y:S01]  /*9010*/  @!P2 STG.E.U8 desc[UR48][R26.64], R185 ;  /* 0x000000b91a00a986 */ /* 0x000fe2000c101130 */
[----:B------:R-:W-:Y:S01]  /*9020*/  ISETP.GE.AND P2, PT, R34, 0xa, PT ;  /* 0x0000000a2200780c */ /* 0x000fe20003f46270 */
[-C--:B------:R-:W-:Y:S01]  /*9030*/  FMUL R176, R176, R8.reuse ;  /* 0x00000008b0b07220 */ /* 0x080fe20000400000 */
[----:B------:R-:W-:Y:S01]  /*9040*/  ISETP.LT.OR P5, PT, R33, 0x1, !P4 ;  /* 0x000000012100780c */ /* 0x000fe200067a1670 */
[-C--:B------:R-:W-:Y:S01]  /*9050*/  FMUL R175, R175, R8.reuse ;  /* 0x00000008afaf7220 */ /* 0x080fe20000400000 */
[C---:B------:R-:W-:Y:S01]  /*9060*/  ISETP.LT.OR P6, PT, R33.reuse, 0x1, !P2 ;  /* 0x000000012100780c */ /* 0x040fe200057c1670 */
[----:B------:R-:W-:Y:S01]  /*9070*/  @!P1 STG.E.U8 desc[UR48][R24.64], R183 ;  /* 0x000000b718009986 */ /* 0x000fe2000c101130 */
[----:B------:R-:W-:Y:S01]  /*9080*/  ISETP.LT.OR P4, PT, R33, 0x9, !P4 ;  /* 0x000000092100780c */ /* 0x000fe20006781670 */
[----:B------:R-:W-:Y:S01]  /*9090*/  FMUL R174, R174, R8 ;  /* 0x00000008aeae7220 */ /* 0x000fe20000400000 */
[----:B--2---:R-:W-:Y:S01]  /*90a0*/  F2FP.SATFINITE.E4M3.F32.PACK_AB_MERGE_C R5, RZ, R182, RZ ;  /* 0x000000b6ff05723e */ /* 0x004fe200048070ff */
[----:B------:R-:W-:Y:S01]  /*90b0*/  FMUL R173, R173, R8 ;  /* 0x00000008adad7220 */ /* 0x000fe20000400000 */
[----:B------:R-:W-:Y:S01]  /*90c0*/  F2FP.SATFINITE.E4M3.F32.PACK_AB_MERGE_C R7, RZ, R180, RZ ;  /* 0x000000b4ff07723e */ /* 0x000fe200048070ff */
[-C--:B------:R-:W-:Y:S01]  /*90d0*/  FMUL R172, R172, R8.reuse ;  /* 0x00000008acac7220 */ /* 0x080fe20000400000 */
[----:B------:R-:W-:Y:S01]  /*90e0*/  ISETP.LT.OR P2, PT, R33, 0x9, !P2 ;  /* 0x000000092100780c */ /* 0x000fe20005741670 */
[----:B------:R2:W-:Y:S01]  /*90f0*/  @!P0 STG.E.U8 desc[UR48][R24.64+0x1], R5 ;  /* 0x0000010518008986 */ /* 0x0005e2000c101130 */
[C---:B------:R-:W-:Y:S01]  /*9100*/  ISETP.GE.AND P0, PT, R34.reuse, 0x11, PT ;  /* 0x000000112200780c */ /* 0x040fe20003f06270 */
[-C--:B------:R-:W-:Y:S01]  /*9110*/  FMUL R171, R171, R8.reuse ;  /* 0x00000008abab7220 */ /* 0x080fe20000400000 */
[----:B------:R-:W-:Y:S01]  /*9120*/  ISETP.GE.AND P1, PT, R34, 0x12, PT ;  /* 0x000000122200780c */ /* 0x000fe20003f26270 */
[----:B------:R-:W-:Y:S01]  /*9130*/  @!P5 STG.E.U8 desc[UR48][R26.64+0x8], R181 ;  /* 0x000008b51a00d986 */ /* 0x000fe2000c101130 */
[C---:B------:R-:W-:Y:S01]  /*9140*/  ISETP.LT.OR P5, PT, R33.reuse, 0x1, !P0 ;  /* 0x000000012100780c */ /* 0x040fe200047a1670 */
[-C--:B------:R-:W-:Y:S01]  /*9150*/  FMUL R170, R170, R8.reuse ;  /* 0x00000008aaaa7220 */ /* 0x080fe20000400000 */
[----:B------:R-:W-:Y:S01]  /*9160*/  F2FP.SATFINITE.E4M3.F32.PACK_AB_MERGE_C R179, RZ, R179, RZ ;  /* 0x000000b3ffb3723e */ /* 0x000fe200048070ff */
[----:B------:R3:W-:Y:S01]  /*9170*/  @!P6 STG.E.U8 desc[UR48][R26.64+0x9], R7 ;  /* 0x000009071a00e986 */ /* 0x0007e2000c101130 */
[----:B------:R-:W-:Y:S01]  /*9180*/  ISETP.LT.OR P6, PT, R33, 0x1, !P1 ;  /* 0x000000012100780c */ /* 0x000fe20004fc1670 */
[----:B------:R-:W-:Y:S01]  /*9190*/  FMUL R169, R169, R8 ;  /* 0x00000008a9a97220 */ /* 0x000fe20000400000 */
[----:B------:R-:W-:Y:S01]  /*91a0*/  F2FP.SATFINITE.E4M3.F32.PACK_AB_MERGE_C R177, RZ, R177, RZ ;  /* 0x000000b1ffb1723e */ /* 0x000fe200048070ff */
[----:B------:R-:W-:Y:S01]  /*91b0*/  @!P4 STG.E.U8 desc[UR48][R24.64+0x8], R179 ;  /* 0x000008b31800c986 */ /* 0x000fe2000c101130 */
[----:B--2---:R-:W-:Y:S01]  /*91c0*/  F2FP.SATFINITE.E4M3.F32.PACK_AB_MERGE_C R5, RZ, R178, RZ ;  /* 0x000000b2ff05723e */ /* 0x004fe200048070ff */
[-C--:B------:R-:W-:Y:S01]  /*91d0*/  FMUL R168, R168, R8.reuse ;  /* 0x00000008a8a87220 */ /* 0x080fe20000400000 */
[----:B------:R-:W-:Y:S01]  /*91e0*/  ISETP.GE.AND P4, PT, R34, 0x19, PT ;  /* 0x000000192200780c */ /* 0x000fe20003f86270 */
[-C--:B------:R-:W-:Y:S01]  /*91f0*/  FMUL R167, R167, R8.reuse ;  /* 0x00000008a7a77220 */ /* 0x080fe20000400000 */
[C---:B------:R-:W-:Y:S01]  /*9200*/  ISETP.LT.OR P0, PT, R33.reuse, 0x9, !P0 ;  /* 0x000000092100780c */ /* 0x040fe20004701670 */
[----:B------:R2:W-:Y:S01]  /*9210*/  @!P2 STG.E.U8 desc[UR48][R24.64+0x9], R5 ;  /* 0x000009051800a986 */ /* 0x0005e2000c101130 */
[----:B------:R-:W-:Y:S01]  /*9220*/  ISETP.LT.OR P1, PT, R33, 0x9, !P1 ;  /* 0x000000092100780c */ /* 0x000fe20004f21670 */
[----:B------:R-:W-:Y:S01]  /*9230*/  FMUL R166, R166, R8 ;  /* 0x00000008a6a67220 */ /* 0x000fe20000400000 */
[----:B---3--:R-:W-:Y:S01]  /*9240*/  F2FP.SATFINITE.E4M3.F32.PACK_AB_MERGE_C R7, RZ, R176, RZ ;  /* 0x000000b0ff07723e */ /* 0x008fe200048070ff */
[----:B------:R-:W-:Y:S01]  /*9250*/  @!P5 STG.E.U8 desc[UR48][R26.64+0x10], R177 ;  /* 0x000010b11a00d986 */ /* 0x000fe2000c101130 */
[----:B------:R-:W-:Y:S01]  /*9260*/  ISETP.GE.AND P2, PT, R34, 0x1a, PT ;  /* 0x0000001a2200780c */ /* 0x000fe20003f46270 */
[-C--:B------:R-:W-:Y:S01]  /*9270*/  FMUL R165, R165, R8.reuse ;  /* 0x00000008a5a57220 */ /* 0x080fe20000400000 */
[C---:B------:R-:W-:Y:S01]  /*9280*/  ISETP.LT.OR P5, PT, R33.reuse, 0x1, !P4 ;  /* 0x000000012100780c */ /* 0x040fe200067a1670 */
[----:B------:R3:W-:Y:S01]  /*9290*/  @!P6 STG.E.U8 desc[UR48][R26.64+0x11], R7 ;  /* 0x000011071a00e986 */ /* 0x0007e2000c101130 */
[----:B------:R-:W-:Y:S01]  /*92a0*/  ISETP.LT.OR P6, PT, R33, 0x1, !P2 ;  /* 0x000000012100780c */ /* 0x000fe200057c1670 */
[-C--:B------:R-:W-:Y:S01]  /*92b0*/  FMUL R164, R164, R8.reuse ;  /* 0x00000008a4a47220 */ /* 0x080fe20000400000 */
[----:B------:R-:W-:Y:S01]  /*92c0*/  F2FP.SATFINITE.E4M3.F32.PACK_AB_MERGE_C R175, RZ, R175, RZ ;  /* 0x000000afffaf723e */ /* 0x000fe200048070ff */
[----:B------:R-:W-:Y:S01]  /*92d0*/  FMUL R163, R163, R8 ;  /* 0x00000008a3a37220 */ /* 0x000fe20000400000 */
[----:B--2---:R-:W-:Y:S01]  /*92e0*/  F2FP.SATFINITE.E4M3.F32.PACK_AB_MERGE_C R5, RZ, R174, RZ ;  /* 0x000000aeff05723e */ /* 0x004fe200048070ff */
[-C--:B------:R-:W-:Y:S01]  /*92f0*/  FMUL R162, R162, R8.reuse ;  /* 0x00000008a2a27220 */ /* 0x080fe20000400000 */
[----:B------:R-:W-:Y:S01]  /*9300*/  F2FP.SATFINITE.E4M3.F32.PACK_AB_MERGE_C R173, RZ, R173, RZ ;  /* 0x000000adffad723e */ /* 0x000fe200048070ff */
[----:B------:R-:W-:Y:S01]  /*9310*/  @!P0 STG.E.U8 desc[UR48][R24.64+0x10], R175 ;  /* 0x000010af18008986 */ /* 0x000fe2000c101130 */
[----:B------:R-:W-:Y:S01]  /*9320*/  ISETP.GE.AND P0, PT, R34, 0x21, PT ;  /* 0x000000212200780c */ /* 0x000fe20003f06270 */
[----:B------:R-:W-:Y:S01]  /*9330*/  FMUL R161, R161, R8 ;  /* 0x00000008a1a17220 */ /* 0x000fe20000400000 */
[C---:B------:R-:W-:Y:S01]  /*9340*/  ISETP.LT.OR P4, PT, R33.reuse, 0x9, !P4 ;  /* 0x000000092100780c */ /* 0x040fe20006781670 */
[----:B------:R2:W-:Y:S01]  /*9350*/  @!P1 STG.E.U8 desc[UR48][R24.64+0x11], R5 ;  /* 0x0000110518009986 */ /* 0x0005e2000c101130 */
[----:B---3--:R-:W-:Y:S01]  /*9360*/  F2FP.SATFINITE.E4M3.F32.PACK_AB_MERGE_C R7, RZ, R172, RZ ;  /* 0x000000acff07723e */ /* 0x008fe200048070ff */
[-C--:B------:R-:W-:Y:S01]  /*9370*/  FMUL R160, R160, R8.reuse ;  /* 0x00000008a0a07220 */ /* 0x080fe20000400000 */
[----:B------:R-:W-:Y:S01]  /*9380*/  ISETP.LT.OR P2, PT, R33, 0x9, !P2 ;  /* 0x000000092100780c */ /* 0x000fe20005741670 */
        /* <DEDUP_REMOVED lines=139> */
[C---:B------:R-:W-:Y:S01]  /*9c40*/  ISETP.LT.OR P1, PT, R33.reuse, 0x9, !P1 ;  /* 0x000000092100780c */ /* 0x040fe20004f21670 */
        /* <DEDUP_REMOVED lines=15> */
[----:B------:R-:W-:Y:S01]  /*9d40*/  ISETP.LT.OR P4, PT, R33, 0x9, !P4 ;  /* 0x000000092100780c */ /* 0x000fe20006781670 */
        /* <DEDUP_REMOVED lines=17> */
[----:B------:R-:W-:Y:S01]  /*9e60*/  ISETP.LT.OR P0, PT, R33, 0x9, !P0 ;  /* 0x000000092100780c */ /* 0x000fe20004701670 */
[----:B------:R-:W-:Y:S01]  /*9e70*/  FMUL R19, R19, R8 ;  /* 0x0000000813137220 */ /* 0x000fe20000400000 */
[----:B------:R-:W-:Y:S01]  /*9e80*/  ISETP.LT.OR P5, PT, R33, 0x9, !P5 ;  /* 0x000000092100780c */ /* 0x000fe20006fa1670 */
[----:B------:R2:W-:Y:S01]  /*9e90*/  @!P2 STG.E.U8 desc[UR48][R24.64+0x59], R5 ;  /* 0x000059051800a986 */ /* 0x0005e2000c101130 */
[----:B---3--:R-:W-:Y:S01]  /*9ea0*/  F2FP.SATFINITE.E4M3.F32.PACK_AB_MERGE_C R7, RZ, R136, RZ ;  /* 0x00000088ff07723e */ /* 0x008fe200048070ff */
[-C--:B------:R-:W-:Y:S01]  /*9eb0*/  FMUL R18, R18, R8.reuse ;  /* 0x0000000812127220 */ /* 0x080fe20000400000 */
[----:B------:R-:W-:Y:S01]  /*9ec0*/  F2FP.SATFINITE.E4M3.F32.PACK_AB_MERGE_C R135, RZ, R135, RZ ;  /* 0x00000087ff87723e */ /* 0x000fe200048070ff */
[----:B------:R-:W-:Y:S01]  /*9ed0*/  @!P1 STG.E.U8 desc[UR48][R26.64+0x60], R137 ;  /* 0x000060891a009986 */ /* 0x000fe2000c101130 */
[C---:B------:R-:W-:Y:S01]  /*9ee0*/  ISETP.GE.AND P1, PT, R34.reuse, 0x6a, PT ;  /* 0x0000006a2200780c */ /* 0x040fe20003f26270 */
[-C--:B------:R-:W-:Y:S01]  /*9ef0*/  FMUL R17, R17, R8.reuse ;  /* 0x0000000811117220 */ /* 0x080fe20000400000 */
[----:B------:R-:W-:Y:S01]  /*9f00*/  F2FP.SATFINITE.E4M3.F32.PACK_AB_MERGE_C R133, RZ, R133, RZ ;  /* 0x00000085ff85723e */ /* 0x000fe200048070ff */
[----:B------:R3:W-:Y:S01]  /*9f10*/  @!P6 STG.E.U8 desc[UR48][R26.64+0x61], R7 ;  /* 0x000061071a00e986 */ /* 0x0007e2000c101130 */
[----:B------:R-:W-:Y:S01]  /*9f20*/  ISETP.GE.AND P6, PT, R34, 0x69, PT ;  /* 0x000000692200780c */ /* 0x000fe20003fc6270 */
[-C--:B------:R-:W-:Y:S01]  /*9f30*/  FMUL R16, R16, R8.reuse ;  /* 0x0000000810107220 */ /* 0x080fe20000400000 */
[C---:B------:R-:W-:Y:S01]  /*9f40*/  ISETP.LT.OR P4, PT, R33.reuse, 0x1, !P1 ;  /* 0x000000012100780c */ /* 0x040fe20004f81670 */
[----:B------:R-:W-:Y:S01]  /*9f50*/  @!P0 STG.E.U8 desc[UR48][R24.64+0x60], R135 ;  /* 0x0000608718008986 */ /* 0x000fe2000c101130 */
[----:B------:R-:W-:Y:S01]  /*9f60*/  ISETP.LT.OR P2, PT, R33, 0x1, !P6 ;  /* 0x000000012100780c */ /* 0x000fe20007741670 */
[----:B------:R-:W-:Y:S01]  /*9f70*/  FMUL R15, R15, R8 ;  /* 0x000000080f0f7220 */ /* 0x000fe20000400000 */
[----:B--2---:R-:W-:Y:S01]  /*9f80*/  F2FP.SATFINITE.E4M3.F32.PACK_AB_MERGE_C R5, RZ, R134, RZ ;  /* 0x00000086ff05723e */ /* 0x004fe200048070ff */
[-C--:B------:R-:W-:Y:S01]  /*9f90*/  FMUL R14, R14, R8.reuse ;  /* 0x000000080e0e7220 */ /* 0x080fe20000400000 */
[C---:B------:R-:W-:Y:S01]  /*9fa0*/  ISETP.LT.OR P0, PT, R33.reuse, 0x9, !P6 ;  /* 0x000000092100780c */ /* 0x040fe20007701670 */
[----:B------:R-:W-:Y:S01]  /*9fb0*/  FMUL R12, R12, R8 ;  /* 0x000000080c0c7220 */ /* 0x000fe20000400000 */
[----:B------:R-:W-:Y:S01]  /*9fc0*/  ISETP.LT.OR P1, PT, R33, 0x9, !P1 ;  /* 0x000000092100780c */ /* 0x000fe20004f21670 */
[----:B------:R2:W-:Y:S01]  /*9fd0*/  @!P5 STG.E.U8 desc[UR48][R24.64+0x61], R5 ;  /* 0x000061051800d986 */ /* 0x0005e2000c101130 */
[----:B---3--:R-:W-:Y:S01]  /*9fe0*/  F2FP.SATFINITE.E4M3.F32.PACK_AB_MERGE_C R7, RZ, R132, RZ ;  /* 0x00000084ff07723e */ /* 0x008fe200048070ff */
[-C--:B------:R-:W-:Y:S01]  /*9ff0*/  FMUL R13, R13, R8.reuse ;  /* 0x000000080d0d7220 */ /* 0x080fe20000400000 */
[----:B------:R-:W-:Y:S01]  /*a000*/  F2FP.SATFINITE.E4M3.F32.PACK_AB_MERGE_C R131, RZ, R131, RZ ;  /* 0x00000083ff83723e */ /* 0x000fe200048070ff */
[-C--:B------:R-:W-:Y:S01]  /*a010*/  FMUL R11, R11, R8.reuse ;  /* 0x000000080b0b7220 */ /* 0x080fe20000400000 */
[----:B------:R-:W-:Y:S01]  /*a020*/  F2FP.SATFINITE.E4M3.F32.PACK_AB_MERGE_C R129, RZ, R129, RZ ;  /* 0x00000081ff81723e */ /* 0x000fe200048070ff */
[----:B------:R-:W-:Y:S01]  /*a030*/  @!P2 STG.E.U8 desc[UR48][R26.64+0x68], R133 ;  /* 0x000068851a00a986 */ /* 0x000fe2000c101130 */
[----:B------:R-:W-:Y:S01]  /*a040*/  ISETP.GE.AND P2, PT, R34, 0x72, PT ;  /* 0x000000722200780c */ /* 0x000fe20003f46270 */
[----:B------:R-:W-:Y:S01]  /*a050*/  FMUL R10, R10, R8 ;  /* 0x000000080a0a7220 */ /* 0x000fe20000400000 */
[----:B------:R-:W-:Y:S01]  /*a060*/  F2FP.SATFINITE.E4M3.F32.PACK_AB_MERGE_C R127, RZ, R127, RZ ;  /* 0x0000007fff7f723e */ /* 0x000fe200048070ff */
[----:B------:R3:W-:Y:S01]  /*a070*/  @!P4 STG.E.U8 desc[UR48][R26.64+0x69], R7 ;  /* 0x000069071a00c986 */ /* 0x0007e2000c101130 */
[----:B------:R-:W-:-:S02]  /*a080*/  ISETP.GE.AND P4, PT, R34, 0x71, PT ;  /* 0x000000712200780c */ /* 0x000fc40003f86270 */
[C---:B------:R-:W-:Y:S01]  /*a090*/  ISETP.LT.OR P6, PT, R33.reuse, 0x1, !P2 ;  /* 0x000000012100780c */ /* 0x040fe200057c1670 */
[----:B------:R-:W-:Y:S01]  /*a0a0*/  @!P0 STG.E.U8 desc[UR48][R24.64+0x68], R131 ;  /* 0x0000688318008986 */ /* 0x000fe2000c101130 */
[C---:B------:R-:W-:Y:S02]  /*a0b0*/  ISETP.LT.OR P5, PT, R33.reuse, 0x1, !P4 ;  /* 0x000000012100780c */ /* 0x040fe400067a1670 */
[----:B------:R-:W-:Y:S02]  /*a0c0*/  ISETP.LT.OR P4, PT, R33, 0x9, !P4 ;  /* 0x000000092100780c */ /* 0x000fe40006781670 */
[----:B--2---:R-:W-:Y:S02]  /*a0d0*/  F2FP.SATFINITE.E4M3.F32.PACK_AB_MERGE_C R5, RZ, R130, RZ ;  /* 0x00000082ff05723e */ /* 0x004fe400048070ff */
[C---:B------:R-:W-:Y:S02]  /*a0e0*/  ISETP.GE.AND P0, PT, R34.reuse, 0x7a, PT ;  /* 0x0000007a2200780c */ /* 0x040fe40003f06270 */
[----:B---3--:R-:W-:Y:S01]  /*a0f0*/  F2FP.SATFINITE.E4M3.F32.PACK_AB_MERGE_C R7, RZ, R128, RZ ;  /* 0x00000080ff07723e */ /* 0x008fe200048070ff */
[----:B------:R2:W-:Y:S01]  /*a100*/  @!P1 STG.E.U8 desc[UR48][R24.64+0x69], R5 ;  /* 0x0000690518009986 */ /* 0x0005e2000c101130 */
[----:B------:R-:W-:-:S02]  /*a110*/  ISETP.GE.AND P1, PT, R34, 0x79, PT ;  /* 0x000000792200780c */ /* 0x000fc40003f26270 */
[C---:B------:R-:W-:Y:S01]  /*a120*/  ISETP.LT.OR P2, PT, R33.reuse, 0x9, !P2 ;  /* 0x000000092100780c */ /* 0x040fe20005741670 */
[----:B------:R-:W-:Y:S01]  /*a130*/  @!P5 STG.E.U8 desc[UR48][R26.64+0x70], R129 ;  /* 0x000070811a00d986 */ /* 0x000fe2000c101130 */
[C---:B------:R-:W-:Y:S02]  /*a140*/  ISETP.LT.OR P5, PT, R33.reuse, 0x1, !P0 ;  /* 0x000000012100780c */ /* 0x040fe400047a1670 */
[----:B------:R-:W-:Y:S01]  /*a150*/  F2FP.SATFINITE.E4M3.F32.PACK_AB_MERGE_C R125, RZ, R125, RZ ;  /* 0x0000007dff7d723e */ /* 0x000fe200048070ff */
[----:B------:R3:W-:Y:S01]  /*a160*/  @!P6 STG.E.U8 desc[UR48][R26.64+0x71], R7 ;  /* 0x000071071a00e986 */ /* 0x0007e2000c101130 */
[----:B------:R-:W-:Y:S02]  /*a170*/  F2FP.SATFINITE.E4M3.F32.PACK_AB_MERGE_C R123, RZ, R123, RZ ;  /* 0x0000007bff7b723e */ /* 0x000fe400048070ff */
[C---:B------:R-:W-:Y:S01]  /*a180*/  ISETP.LT.OR P0, PT, R33.reuse, 0x9, !P0 ;  /* 0x000000092100780c */ /* 0x040fe20004701670 */
[----:B------:R-:W-:Y:S01]  /*a190*/  @!P4 STG.E.U8 desc[UR48][R24.64+0x70], R127 ;  /* 0x0000707f1800c986 */ /* 0x000fe2000c101130 */
[----:B------:R-:W-:-:S02]  /*a1a0*/  ISETP.LT.OR P4, PT, R33, 0x1, !P1 ;  /* 0x000000012100780c */ /* 0x000fc40004f81670 */
[C---:B------:R-:W-:Y:S02]  /*a1b0*/  ISETP.LT.OR P1, PT, R33.reuse, 0x9, !P1 ;  /* 0x000000092100780c */ /* 0x040fe40004f21670 */
[----:B--2---:R-:W-:Y:S02]  /*a1c0*/  F2FP.SATFINITE.E4M3.F32.PACK_AB_MERGE_C R5, RZ, R126, RZ ;  /* 0x0000007eff05723e */ /* 0x004fe400048070ff */
[----:B------:R-:W-:Y:S02]  /*a1d0*/  F2FP.SATFINITE.E4M3.F32.PACK_AB_MERGE_C R29, RZ, R122, RZ ;  /* 0x0000007aff1d723e */ /* 0x000fe400048070ff */
[----:B---3--:R-:W-:Y:S01]  /*a1e0*/  F2FP.SATFINITE.E4M3.F32.PACK_AB_MERGE_C R7, RZ, R124, RZ ;  /* 0x0000007cff07723e */ /* 0x008fe200048070ff */
[----:B------:R2:W-:Y:S01]  /*a1f0*/  @!P2 STG.E.U8 desc[UR48][R24.64+0x71], R5 ;  /* 0x000071051800a986 */ /* 0x0005e2000c101130 */
[----:B------:R-:W-:Y:S02]  /*a200*/  ISETP.GE.AND P2, PT, R34, 0x81, PT ;  /* 0x000000812200780c */ /* 0x000fe40003f46270 */
[----:B------:R-:W-:Y:S01]  /*a210*/  F2FP.SATFINITE.E4M3.F32.PACK_AB_MERGE_C R121, RZ, R121, RZ ;  /* 0x00000079ff79723e */ /* 0x000fe200048070ff */
[----:B------:R-:W-:Y:S01]  /*a220*/  @!P4 STG.E.U8 desc[UR48][R26.64+0x78], R125 ;  /* 0x0000787d1a00c986 */ /* 0x000fe2000c101130 */
[----:B------:R-:W-:-:S02]  /*a230*/  ISETP.LT.OR P4, PT, R33, 0x1, !P2 ;  /* 0x000000012100780c */ /* 0x000fc40005781670 */
[C---:B------:R-:W-:Y:S01]  /*a240*/  ISETP.LT.OR P2, PT, R33.reuse, 0x9, !P2 ;  /* 0x000000092100780c */ /* 0x040fe20005741670 */
[----:B------:R3:W-:Y:S01]  /*a250*/  @!P5 STG.E.U8 desc[UR48][R26.64+0x79], R7 ;  /* 0x000079071a00d986 */ /* 0x0007e2000c101130 */
[----:B------:R-:W-:Y:S02]  /*a260*/  F2FP.SATFINITE.E4M3.F32.PACK_AB_MERGE_C R119, RZ, R119, RZ ;  /* 0x00000077ff77723e */ /* 0x000fe400048070ff */
[----:B------:R-:W-:Y:S01]  /*a270*/  F2FP.SATFINITE.E4M3.F32.PACK_AB_MERGE_C R117, RZ, R117, RZ ;  /* 0x00000075ff75723e */ /* 0x000fe200048070ff */
[----:B------:R-:W-:Y:S01]  /*a280*/  @!P1 STG.E.U8 desc[UR48][R24.64+0x78], R123 ;  /* 0x0000787b18009986 */ /* 0x000fe2000c101130 */
[----:B------:R-:W-:Y:S02]  /*a290*/  ISETP.GE.AND P1, PT, R34, 0x82, PT ;  /* 0x000000822200780c */ /* 0x000fe40003f26270 */
[----:B--2---:R-:W-:Y:S01]  /*a2a0*/  F2FP.SATFINITE.E4M3.F32.PACK_AB_MERGE_C R5, RZ, R120, RZ ;  /* 0x00000078ff05723e */ /* 0x004fe200048070ff */
[----:B------:R2:W-:Y:S01]  /*a2b0*/  @!P0 STG.E.U8 desc[UR48][R24.64+0x79], R29 ;  /* 0x0000791d18008986 */ /* 0x0005e2000c101130 */
[----:B------:R-:W-:-:S02]  /*a2c0*/  ISETP.LT.OR P5, PT, R33, 0x1, !P1 ;  /* 0x000000012100780c */ /* 0x000fc40004fa1670 */
[C---:B------:R-:W-:Y:S01]  /*a2d0*/  ISETP.LT.OR P1, PT, R33.reuse, 0x9, !P1 ;  /* 0x000000092100780c */ /* 0x040fe20004f21670 */
[----:B------:R-:W-:Y:S01]  /*a2e0*/  @!P4 STG.E.U8 desc[UR48][R26.64+0x80], R121 ;  /* 0x000080791a00c986 */ /* 0x000fe2000c101130 */
[C---:B------:R-:W-:Y:S02]  /*a2f0*/  ISETP.GE.AND P4, PT, R34.reuse, 0x8a, PT ;  /* 0x0000008a2200780c */ /* 0x040fe40003f86270 */
[----:B------:R-:W-:Y:S02]  /*a300*/  ISETP.GE.AND P0, PT, R34, 0x89, PT ;  /* 0x000000892200780c */ /* 0x000fe40003f06270 */
[----:B---3--:R-:W-:Y:S02]  /*a310*/  F2FP.SATFINITE.E4M3.F32.PACK_AB_MERGE_C R7, RZ, R118, RZ ;  /* 0x00000076ff07723e */ /* 0x008fe400048070ff */
[C---:B------:R-:W-:Y:S02]  /*a320*/  ISETP.LT.OR P6, PT, R33.reuse, 0x1, !P0 ;  /* 0x000000012100780c */ /* 0x040fe400047c1670 */
[C---:B------:R-:W-:Y:S01]  /*a330*/  ISETP.LT.OR P0, PT, R33.reuse, 0x9, !P0 ;  /* 0x000000092100780c */ /* 0x040fe20004701670 */
[----:B------:R3:W-:Y:S01]  /*a340*/  @!P5 STG.E.U8 desc[UR48][R26.64+0x81], R5 ;  /* 0x000081051a00d986 */ /* 0x0007e2000c101130 */
[----:B------:R-:W-:-:S02]  /*a350*/  ISETP.LT.OR P5, PT, R33, 0x9, !P4 ;  /* 0x000000092100780c */ /* 0x000fc400067a1670 */
[----:B------:R-:W-:Y:S01]  /*a360*/  F2FP.SATFINITE.E4M3.F32.PACK_AB_MERGE_C R115, RZ, R115, RZ ;  /* 0x00000073ff73723e */ /* 0x000fe200048070ff */
[----:B------:R-:W-:Y:S01]  /*a370*/  @!P2 STG.E.U8 desc[UR48][R24.64+0x80], R119 ;  /* 0x000080771800a986 */ /* 0x000fe2000c101130 */
[----:B------:R-:W-:Y:S02]  /*a380*/  ISETP.LT.OR P2, PT, R33, 0x1, !P4 ;  /* 0x000000012100780c */ /* 0x000fe40006741670 */
[C---:B------:R-:W-:Y:S01]  /*a390*/  ISETP.GE.AND P4, PT, R34.reuse, 0x92, PT ;  /* 0x000000922200780c */ /* 0x040fe20003f86270 */
[----:B------:R4:W-:Y:S01]  /*a3a0*/  @!P1 STG.E.U8 desc[UR48][R24.64+0x81], R7 ;  /* 0x0000810718009986 */ /* 0x0009e2000c101130 */
[----:B------:R-:W-:Y:S02]  /*a3b0*/  ISETP.GE.AND P1, PT, R34, 0x91, PT ;  /* 0x000000912200780c */ /* 0x000fe40003f26270 */
[----:B--2---:R-:W-:Y:S01]  /*a3c0*/  F2FP.SATFINITE.E4M3.F32.PACK_AB_MERGE_C R29, RZ, R112, RZ ;  /* 0x00000070ff1d723e */ /* 0x004fe200048070ff */
[----:B------:R-:W-:Y:S01]  /*a3d0*/  @!P6 STG.E.U8 desc[UR48][R26.64+0x88], R117 ;  /* 0x000088751a00e986 */ /* 0x000fe2000c101130 */
[----:B---3--:R-:W-:-:S02]  /*a3e0*/  F2FP.SATFINITE.E4M3.F32.PACK_AB_MERGE_C R5, RZ, R116, RZ ;  /* 0x00000074ff05723e */ /* 0x008fc400048070ff */
[C---:B------:R-:W-:Y:S02]  /*a3f0*/  ISETP.LT.OR P6, PT, R33.reuse, 0x1, !P1 ;  /* 0x000000012100780c */ /* 0x040fe40004fc1670 */
[----:B------:R-:W-:Y:S01]  /*a400*/  F2FP.SATFINITE.E4M3.F32.PACK_AB_MERGE_C R113, RZ, R113, RZ ;  /* 0x00000071ff71723e */ /* 0x000fe200048070ff */
[----:B------:R2:W-:Y:S01]  /*a410*/  @!P2 STG.E.U8 desc[UR48][R26.64+0x89], R5 ;  /* 0x000089051a00a986 */ /* 0x0005e2000c101130 */
[C---:B------:R-:W-:Y:S02]  /*a420*/  ISETP.LT.OR P2, PT, R33.reuse, 0x1, !P4 ;  /* 0x000000012100780c */ /* 0x040fe40006741670 */
[----:B----4-:R-:W-:Y:S01]  /*a430*/  F2FP.SATFINITE.E4M3.F32.PACK_AB_MERGE_C R7, RZ, R114, RZ ;  /* 0x00000072ff07723e */ /* 0x010fe200048070ff */
[----:B------:R-:W-:Y:S01]  /*a440*/  @!P0 STG.E.U8 desc[UR48][R24.64+0x88], R115 ;  /* 0x0000887318008986 */ /* 0x000fe2000c101130 */
[C---:B------:R-:W-:Y:S02]  /*a450*/  ISETP.LT.OR P1, PT, R33.reuse, 0x9, !P1 ;  /* 0x000000092100780c */ /* 0x040fe40004f21670 */
[----:B------:R-:W-:Y:S01]  /*a460*/  ISETP.GE.AND P0, PT, R34, 0x99, PT ;  /* 0x000000992200780c */ /* 0x000fe20003f06270 */
[----:B------:R3:W-:Y:S01]  /*a470*/  @!P5 STG.E.U8 desc[UR48][R24.64+0x89], R7 ;  /* 0x000089071800d986 */ /* 0x0007e2000c101130 */
[----:B------:R-:W-:-:S02]  /*a480*/  ISETP.LT.OR P5, PT, R33, 0x9, !P4 ;  /* 0x000000092100780c */ /* 0x000fc400067a1670 */
[----:B------:R-:W-:Y:S01]  /*a490*/  ISETP.GE.AND P4, PT, R34, 0x9a, PT ;  /* 0x0000009a2200780c */ /* 0x000fe20003f86270 */
[----:B------:R-:W-:Y:S01]  /*a4a0*/  @!P6 STG.E.U8 desc[UR48][R26.64+0x90], R113 ;  /* 0x000090711a00e986 */ /* 0x000fe2000c101130 */
[C---:B------:R-:W-:Y:S02]  /*a4b0*/  ISETP.LT.OR P6, PT, R33.reuse, 0x1, !P0 ;  /* 0x000000012100780c */ /* 0x040fe400047c1670 */
[----:B------:R-:W-:Y:S01]  /*a4c0*/  F2FP.SATFINITE.E4M3.F32.PACK_AB_MERGE_C R23, RZ, R23, RZ ;  /* 0x00000017ff17723e */ /* 0x000fe200048070ff */
[----:B------:R-:W-:Y:S01]  /*a4d0*/  @!P2 STG.E.U8 desc[UR48][R26.64+0x91], R29 ;  /* 0x0000911d1a00a986 */ /* 0x000fe2000c101130 */
[----:B------:R-:W-:Y:S02]  /*a4e0*/  ISETP.LT.OR P2, PT, R33, 0x1, !P4 ;  /* 0x000000012100780c */ /* 0x000fe40006741670 */
[----:B--2---:R-:W-:Y:S01]  /*a4f0*/  F2FP.SATFINITE.E4M3.F32.PACK_AB_MERGE_C R5, RZ, R22, RZ ;  /* 0x00000016ff05723e */ /* 0x004fe200048070ff */
[----:B------:R-:W-:Y:S01]  /*a500*/  @!P1 STG.E.U8 desc[UR48][R24.64+0x90], R23 ;  /* 0x0000901718009986 */ /* 0x000fe2000c101130 */
[----:B---3--:R-:W-:-:S02]  /*a510*/  F2FP.SATFINITE.E4M3.F32.PACK_AB_MERGE_C R7, RZ, R20, RZ ;  /* 0x00000014ff07723e */ /* 0x008fc400048070ff */
[----:B------:R-:W-:Y:S01]  /*a520*/  F2FP.SATFINITE.E4M3.F32.PACK_AB_MERGE_C R21, RZ, R21, RZ ;  /* 0x00000015ff15723e */ /* 0x000fe200048070ff */
[----:B------:R2:W-:Y:S01]  /*a530*/  @!P5 STG.E.U8 desc[UR48][R24.64+0x91], R5 ;  /* 0x000091051800d986 */ /* 0x0005e2000c101130 */
[C---:B------:R-:W-:Y:S02]  /*a540*/  ISETP.LT.OR P0, PT, R33.reuse, 0x9, !P0 ;  /* 0x000000092100780c */ /* 0x040fe40004701670 */
[----:B------:R-:W-:Y:S01]  /*a550*/  ISETP.LT.OR P1, PT, R33, 0x9, !P4 ;  /* 0x000000092100780c */ /* 0x000fe20006721670 */
[----:B------:R-:W-:Y:S01]  /*a560*/  @!P6 STG.E.U8 desc[UR48][R26.64+0x98], R21 ;  /* 0x000098151a00e986 */ /* 0x000fe2000c101130 */
[C---:B------:R-:W-:Y:S02]  /*a570*/  ISETP.GE.AND P4, PT, R34.reuse, 0xa2, PT ;  /* 0x000000a22200780c */ /* 0x040fe40003f86270 */
[----:B------:R-:W-:Y:S01]  /*a580*/  F2FP.SATFINITE.E4M3.F32.PACK_AB_MERGE_C R19, RZ, R19, RZ ;  /* 0x00000013ff13723e */ /* 0x000fe200048070ff */
[----:B------:R3:W-:Y:S01]  /*a590*/  @!P2 STG.E.U8 desc[UR48][R26.64+0x99], R7 ;  /* 0x000099071a00a986 */ /* 0x0007e2000c101130 */
[----:B------:R-:W-:-:S02]  /*a5a0*/  ISETP.GE.AND P2, PT, R34, 0xa1, PT ;  /* 0x000000a12200780c */ /* 0x000fc40003f46270 */
[C---:B------:R-:W-:Y:S02]  /*a5b0*/  ISETP.LT.OR P6, PT, R33.reuse, 0x1, !P4 ;  /* 0x000000012100780c */ /* 0x040fe400067c1670 */
[C---:B------:R-:W-:Y:S01]  /*a5c0*/  ISETP.LT.OR P5, PT, R33.reuse, 0x1, !P2 ;  /* 0x000000012100780c */ /* 0x040fe200057a1670 */
[----:B------:R-:W-:Y:S01]  /*a5d0*/  @!P0 STG.E.U8 desc[UR48][R24.64+0x98], R19 ;  /* 0x0000981318008986 */ /* 0x000fe2000c101130 */
[----:B--2---:R-:W-:Y:S02]  /*a5e0*/  F2FP.SATFINITE.E4M3.F32.PACK_AB_MERGE_C R5, RZ, R18, RZ ;  /* 0x00000012ff05723e */ /* 0x004fe400048070ff */
[----:B------:R-:W-:Y:S02]  /*a5f0*/  F2FP.SATFINITE.E4M3.F32.PACK_AB_MERGE_C R17, RZ, R17, RZ ;  /* 0x00000011ff11723e */ /* 0x000fe400048070ff */
[----:B------:R-:W-:Y:S01]  /*a600*/  ISETP.LT.OR P0, PT, R33, 0x9, !P2 ;  /* 0x000000092100780c */ /* 0x000fe20005701670 */
[----:B------:R2:W-:Y:S01]  /*a610*/  @!P1 STG.E.U8 desc[UR48][R24.64+0x99], R5 ;  /* 0x0000990518009986 */ /* 0x0005e2000c101130 */
[----:B---3--:R-:W-:-:S02]  /*a620*/  F2FP.SATFINITE.E4M3.F32.PACK_AB_MERGE_C R7, RZ, R16, RZ ;  /* 0x00000010ff07723e */ /* 0x008fc400048070ff */
[C---:B------:R-:W-:Y:S02]  /*a630*/  ISETP.GE.AND P1, PT, R34.reuse, 0xaa, PT ;  /* 0x000000aa2200780c */ /* 0x040fe40003f26270 */
[----:B------:R-:W-:Y:S01]  /*a640*/  ISETP.GE.AND P2, PT, R34, 0xa9, PT ;  /* 0x000000a92200780c */ /* 0x000fe20003f46270 */
[----:B------:R-:W-:Y:S01]  /*a650*/  @!P5 STG.E.U8 desc[UR48][R26.64+0xa0], R17 ;  /* 0x0000a0111a00d986 */ /* 0x000fe2000c101130 */
[C---:B------:R-:W-:Y:S02]  /*a660*/  ISETP.LT.OR P4, PT, R33.reuse, 0x9, !P4 ;  /* 0x000000092100780c */ /* 0x040fe40006781670 */
[C---:B------:R-:W-:Y:S01]  /*a670*/  ISETP.LT.OR P5, PT, R33.reuse, 0x1, !P2 ;  /* 0x000000012100780c */ /* 0x040fe200057a1670 */
[----:B------:R3:W-:Y:S01]  /*a680*/  @!P6 STG.E.U8 desc[UR48][R26.64+0xa1], R7 ;  /* 0x0000a1071a00e986 */ /* 0x0007e2000c101130 */
[C---:B------:R-:W-:Y:S02]  /*a690*/  ISETP.LT.OR P6, PT, R33.reuse, 0x1, !P1 ;  /* 0x000000012100780c */ /* 0x040fe40004fc1670 */
[----:B------:R-:W-:-:S02]  /*a6a0*/  ISETP.LT.OR P2, PT, R33, 0x9, !P2 ;  /* 0x000000092100780c */ /* 0x000fc40005741670 */
[----:B------:R-:W-:Y:S02]  /*a6b0*/  ISETP.LT.OR P1, PT, R33, 0x9, !P1 ;  /* 0x000000092100780c */ /* 0x000fe40004f21670 */
[----:B------:R-:W-:Y:S02]  /*a6c0*/  F2FP.SATFINITE.E4M3.F32.PACK_AB_MERGE_C R15, RZ, R15, RZ ;  /* 0x0000000fff0f723e */ /* 0x000fe400048070ff */
[----:B--2---:R-:W-:Y:S02]  /*a6d0*/  F2FP.SATFINITE.E4M3.F32.PACK_AB_MERGE_C R5, RZ, R14, RZ ;  /* 0x0000000eff05723e */ /* 0x004fe400048070ff */
[----:B------:R-:W-:Y:S01]  /*a6e0*/  F2FP.SATFINITE.E4M3.F32.PACK_AB_MERGE_C R13, RZ, R13, RZ ;  /* 0x0000000dff0d723e */ /* 0x000fe200048070ff */
[----:B------:R2:W-:Y:S01]  /*a6f0*/  @!P0 STG.E.U8 desc[UR48][R24.64+0xa0], R15 ;  /* 0x0000a00f18008986 */ /* 0x0005e2000c101130 */
[----:B---3--:R-:W-:Y:S02]  /*a700*/  F2FP.SATFINITE.E4M3.F32.PACK_AB_MERGE_C R7, RZ, R12, RZ ;  /* 0x0000000cff07723e */ /* 0x008fe400048070ff */
[----:B------:R-:W-:Y:S01]  /*a710*/  F2FP.SATFINITE.E4M3.F32.PACK_AB_MERGE_C R11, RZ, R11, RZ ;  /* 0x0000000bff0b723e */ /* 0x000fe200048070ff */
[----:B------:R2:W-:Y:S01]  /*a720*/  @!P4 STG.E.U8 desc[UR48][R24.64+0xa1], R5 ;  /* 0x0000a1051800c986 */ /* 0x0005e2000c101130 */
[----:B------:R-:W-:-:S03]  /*a730*/  F2FP.SATFINITE.E4M3.F32.PACK_AB_MERGE_C R17, RZ, R10, RZ ;  /* 0x0000000aff11723e */ /* 0x000fc600048070ff */
[----:B------:R2:W-:Y:S04]  /*a740*/  @!P6 STG.E.U8 desc[UR48][R26.64+0xa9], R7 ;  /* 0x0000a9071a00e986 */ /* 0x0005e8000c101130 */
[----:B------:R2:W-:Y:S04]  /*a750*/  @!P5 STG.E.U8 desc[UR48][R26.64+0xa8], R13 ;  /* 0x0000a80d1a00d986 */ /* 0x0005e8000c101130 */
[----:B------:R2:W-:Y:S04]  /*a760*/  @!P2 STG.E.U8 desc[UR48][R24.64+0xa8], R11 ;  /* 0x0000a80b1800a986 */ /* 0x0005e8000c101130 */
[----:B------:R2:W-:Y:S02]  /*a770*/  @!P1 STG.E.U8 desc[UR48][R24.64+0xa9], R17 ;  /* 0x0000a91118009986 */ /* 0x0005e4000c101130 */
.L_x_210:
[----:B------:R-:W-:Y:S05]  /*a780*/  BSYNC B0 ;  /* 0x0000000000007941 */ /* 0x000fea0003800000 */
.L_x_32:
[----:B------:R-:W-:Y:S01]  /*a790*/  ULDC UR4, c[0x0][0xc] ;  /* 0x0000030000047ab9 */ /* 0x000fe20000000800 */
[----:B------:R-:W-:Y:S01]  /*a7a0*/  ULDC UR5, c[0x0][0x10] ;  /* 0x0000040000057ab9 */ /* 0x000fe20000000800 */
[----:B0-2--5:R-:W0:Y:S01]  /*a7b0*/  LDC R5, c[0x0][0x14] ;  /* 0x00000500ff057b82 */ /* 0x025e220000000800 */
[----:B------:R-:W-:Y:S01]  /*a7c0*/  UIMAD.WIDE.U32 UR4, UR4, UR5, URZ ;  /* 0x00000005040472a5 */ /* 0x000fe2000f8e003f */
[----:B------:R-:W-:Y:S01]  /*a7d0*/  PRMT R7, RZ, 0x7610, R7 ;  /* 0x00007610ff077816 */ /* 0x000fe20000000007 */
[----:B------:R-:W-:-:S04]  /*a7e0*/  IMAD.MOV.U32 R6, RZ, RZ, -0x1 ;  /* 0xffffffffff067424 */ /* 0x000fc800078e00ff */
[----:B0-----:R-:W-:-:S04]  /*a7f0*/  IMAD.WIDE.U32 R2, R5, UR4, R2 ;  /* 0x0000000405027c25 */ /* 0x001fc8000f8e0002 */
[----:B------:R-:W-:Y:S01]  /*a800*/  IMAD R5, R5, UR5, RZ ;  /* 0x0000000505057c24 */ /* 0x000fe2000f8e02ff */
[----:B------:R-:W-:Y:S02]  /*a810*/  ULDC.64 UR4, c[0x0][0x650] ;  /* 0x0001940000047ab9 */ /* 0x000fe40000000a00 */
[----:B------:R-:W-:Y:S01]  /*a820*/  ISETP.GE.U32.AND P0, PT, R2, UR4, PT ;  /* 0x0000000402007c0c */ /* 0x000fe2000bf06070 */
[----:B------:R-:W-:Y:S02]  /*a830*/  IMAD.IADD R3, R3, 0x1, R5 ;  /* 0x0000000103037824 */ /* 0x000fe400078e0205 */
[----:B------:R-:W-:-:S03]  /*a840*/  IMAD.MOV.U32 R5, RZ, RZ, -0x1 ;  /* 0xffffffffff057424 */ /* 0x000fc600078e00ff */
[----:B------:R-:W-:-:S13]  /*a850*/  ISETP.GE.U32.AND.EX P0, PT, R3, UR5, PT, P0 ;  /* 0x0000000503007c0c */ /* 0x000fda000bf06100 */
[----:B------:R-:W-:Y:S05]  /*a860*/  @P0 BRA `(.L_x_211) ;  /* 0x0000000400600947 */ /* 0x000fea0003800000 */
[----:B------:R-:W0:Y:S01]  /*a870*/  S2R R20, SR_CTAID.X ;  /* 0x0000000000147919 */ /* 0x000e220000002500 */
[----:B------:R-:W2:Y:S01]  /*a880*/  LDC.64 R14, c[0x0][0x628] ;  /* 0x00018a00ff0e7b82 */ /* 0x000ea20000000a00 */
[----:B------:R-:W-:Y:S01]  /*a890*/  ULDC UR4, c[0x0][0x150] ;  /* 0x0000540000047ab9 */ /* 0x000fe20000000800 */
[----:B------:R-:W-:Y:S01]  /*a8a0*/  IMAD.MOV.U32 R12, RZ, RZ, R2 ;  /* 0x000000ffff0c7224 */ /* 0x000fe200078e0002 */
[----:B------:R-:W0:Y:S01]  /*a8b0*/  S2R R22, SR_CTAID.Y ;  /* 0x0000000000167919 */ /* 0x000e220000002600 */
[----:B------:R-:W-:-:S04]  /*a8c0*/  IMAD.MOV.U32 R13, RZ, RZ, R3 ;  /* 0x000000ffff0d7224 */ /* 0x000fc800078e0003 */
[----:B------:R-:W1:Y:S08]  /*a8d0*/  LDC R23, c[0x0][0x144] ;  /* 0x00005100ff177b82 */ /* 0x000e700000000800 */
[----:B------:R-:W1:Y:S08]  /*a8e0*/  LDC R16, c[0x0][0x630] ;  /* 0x00018c00ff107b82 */ /* 0x000e700000000800 */
[----:B------:R-:W1:Y:S01]  /*a8f0*/  LDC.64 R18, c[0x0][0x620] ;  /* 0x00018800ff127b82 */ /* 0x000e620000000a00 */
[----:B--2---:R-:W-:-:S04]  /*a900*/  ISETP.NE.U32.AND P0, PT, R14, RZ, PT ;  /* 0x000000ff0e00720c */ /* 0x004fc80003f05070 */
[----:B------:R-:W-:Y:S02]  /*a910*/  ISETP.NE.AND.EX P0, PT, R15, RZ, PT, P0 ;  /* 0x000000ff0f00720c */ /* 0x000fe40003f05300 */
[----:B0-----:R-:W-:-:S05]  /*a920*/  I2FP.F32.U32 R5, R20 ;  /* 0x0000001400057245 */ /* 0x001fca0000201000 */
[----:B------:R-:W-:-:S04]  /*a930*/  FMUL R5, R5, UR4 ;  /* 0x0000000405057c20 */ /* 0x000fc80008400000 */
[----:B------:R0:W2:Y:S02]  /*a940*/  F2I.U32.TRUNC.NTZ R21, R5 ;  /* 0x0000000500157305 */ /* 0x0000a4000020f000 */
[----:B------:R-:W-:Y:S05]  /*a950*/  @!P0 BRA `(.L_x_212) ;  /* 0x0000000000288947 */ /* 0x000fea0003800000 */
[----:B0-----:R-:W0:Y:S02]  /*a960*/  LDC R5, c[0x0][0x634] ;  /* 0x00018d00ff057b82 */ /* 0x001e240000000800 */
        /* <DEDUP_REMOVED lines=9> */
.L_x_212:
[-CC-:B-1----:R-:W-:Y:S01]  /*aa00*/  SHF.R.U64 R17, R12, R16.reuse, R13.reuse ;  /* 0x000000100c117219 */ /* 0x182fe2000000120d */
[----:B---34-:R-:W1:Y:S01]  /*aa10*/  LDC.64 R28, c[0x0][0x640] ;  /* 0x00019000ff1c7b82 */ /* 0x018e620000000a00 */
[----:B0-----:R-:W-:Y:S01]  /*aa20*/  SHF.R.U32.HI R5, RZ, R16, R13 ;  /* 0x00000010ff057219 */ /* 0x001fe2000001160d */
[----:B--2---:R-:W-:Y:S01]  /*aa30*/  IMAD.MOV R21, RZ, RZ, -R21 ;  /* 0x000000ffff157224 */ /* 0x004fe200078e0a15 */
[----:B------:R-:W-:Y:S01]  /*aa40*/  IADD3 R11, P0, RZ, -R17, RZ ;  /* 0x80000011ff0b7210 */ /* 0x000fe20007f1e0ff */
[----:B------:R-:W-:Y:S02]  /*aa50*/  ULDC UR4, c[0x0][0x154] ;  /* 0x0000550000047ab9 */ /* 0x000fe40000000800 */
[----:B------:R-:W-:Y:S02]  /*aa60*/  IMAD R23, R23, R21, R20 ;  /* 0x0000001517177224 */ /* 0x000fe400078e0214 */
[----:B------:R-:W0:Y:S01]  /*aa70*/  LDC R12, c[0x0][0x618] ;  /* 0x00018600ff0c7b82 */ /* 0x000e220000000800 */
[----:B------:R-:W-:-:S02]  /*aa80*/  IMAD.X R5, RZ, RZ, ~R5, P0 ;  /* 0x000000ffff057224 */ /* 0x000fc400000e0e05 */
[----:B------:R-:W-:-:S04]  /*aa90*/  IMAD.WIDE.U32 R6, R11, R18, R2 ;  /* 0x000000120b067225 */ /* 0x000fc800078e0002 */
[----:B------:R-:W-:Y:S01]  /*aaa0*/  IMAD R10, R5, R18, RZ ;  /* 0x00000012050a7224 */ /* 0x000fe200078e02ff */
[----:B------:R-:W2:Y:S03]  /*aab0*/  LDC R24, c[0x0][0x608] ;  /* 0x00018200ff187b82 */ /* 0x000ea60000000800 */
[----:B------:R-:W-:Y:S02]  /*aac0*/  IMAD R5, R11, R19, R10 ;  /* 0x000000130b057224 */ /* 0x000fe400078e020a */
[----:B------:R-:W-:Y:S02]  /*aad0*/  IMAD.MOV.U32 R11, RZ, RZ, 0x1 ;  /* 0x00000001ff0b7424 */ /* 0x000fe400078e00ff */
[----:B------:R-:W-:Y:S01]  /*aae0*/  IMAD.IADD R5, R7, 0x1, R5 ;  /* 0x0000000107057824 */ /* 0x000fe200078e0205 */
[----:B------:R-:W3:Y:S01]  /*aaf0*/  LDC R26, c[0x0][0x658] ;  /* 0x00019600ff1a7b82 */ /* 0x000ee20000000800 */
[----:B------:R-:W-:-:S02]  /*ab00*/  I2FP.F32.U32 R7, R22 ;  /* 0x0000001600077245 */ /* 0x000fc40000201000 */
[----:B-1----:R-:W-:-:S03]  /*ab10*/  ISETP.NE.U32.AND P0, PT, R28, RZ, PT ;  /* 0x000000ff1c00720c */ /* 0x002fc60003f05070 */
[----:B------:R-:W-:Y:S01]  /*ab20*/  FMUL R10, R7, UR4 ;  /* 0x00000004070a7c20 */ /* 0x000fe20008400000 */
[----:B------:R-:W-:Y:S01]  /*ab30*/  ISETP.NE.AND.EX P0, PT, R29, RZ, PT, P0 ;  /* 0x000000ff1d00720c */ /* 0x000fe20003f05300 */
[----:B------:R-:W1:Y:S01]  /*ab40*/  LDC R21, c[0x0][0x148] ;  /* 0x00005200ff157b82 */ /* 0x000e620000000800 */
[-CC-:B0-----:R-:W-:Y:S01]  /*ab50*/  SHF.R.U64 R16, R6, R12.reuse, R5.reuse ;  /* 0x0000000c06107219 */ /* 0x181fe20000001205 */
[----:B------:R0:W4:Y:S01]  /*ab60*/  F2I.U32.TRUNC.NTZ R18, R10 ;  /* 0x0000000a00127305 */ /* 0x000122000020f000 */
[----:B------:R-:W-:Y:S01]  /*ab70*/  SHF.R.U32.HI R5, RZ, R12, R5 ;  /* 0x0000000cff057219 */ /* 0x000fe20000011605 */
[----:B------:R-:W-:-:S04]  /*ab80*/  IMAD.MOV.U32 R7, RZ, RZ, -0x1 ;  /* 0xffffffffff077424 */ /* 0x000fc800078e00ff */
[----:B------:R-:W0:Y:S01]  /*ab90*/  LDC R20, c[0x0][0x600] ;  /* 0x00018000ff147b82 */ /* 0x000e220000000800 */
[-CC-:B--2---:R-:W-:Y:S02]  /*aba0*/  SHF.R.U64 R14, R16, R24.reuse, R5.reuse ;  /* 0x00000018100e7219 */ /* 0x184fe40000001205 */
[----:B------:R-:W-:-:S05]  /*abb0*/  SHF.R.U32.HI R5, RZ, R24, R5 ;  /* 0x00000018ff057219 */ /* 0x000fca0000011605 */
[----:B------:R-:W2:Y:S01]  /*abc0*/  LDC R27, c[0x0][0x648] ;  /* 0x00019200ff1b7b82 */ /* 0x000ea20000000800 */
[-C--:B---3--:R-:W-:Y:S02]  /*abd0*/  SHF.L.U32 R6, R7, R26.reuse, RZ ;  /* 0x0000001a07067219 */ /* 0x088fe400000006ff */
[-CC-:B------:R-:W-:Y:S02]  /*abe0*/  SHF.R.U64 R19, R14, R26.reuse, R5.reuse ;  /* 0x0000001a0e137219 */ /* 0x180fe40000001205 */
[----:B------:R-:W-:Y:S02]  /*abf0*/  SHF.R.U32.HI R7, RZ, R26, R5 ;  /* 0x0000001aff077219 */ /* 0x000fe40000011605 */
[----:B------:R-:W-:Y:S01]  /*ac00*/  LOP3.LUT R25, RZ, R6, RZ, 0x33, !PT ;  /* 0x00000006ff197212 */ /* 0x000fe200078e33ff */
[----:B------:R-:W3:Y:S01]  /*ac10*/  LDC R30, c[0x0][0x638] ;  /* 0x00018e00ff1e7b82 */ /* 0x000ee20000000800 */
[----:B------:R-:W-:Y:S01]  /*ac20*/  SHF.L.U32 R26, R11, R26, RZ ;  /* 0x0000001a0b1a7219 */ /* 0x000fe200000006ff */
[----:B------:R-:W-:-:S06]  /*ac30*/  IMAD.MOV.U32 R6, RZ, RZ, R19 ;  /* 0x000000ffff067224 */ /* 0x000fcc00078e0013 */
[----:B------:R-:W0:Y:S01]  /*ac40*/  LDC R31, c[0x0][0x610] ;  /* 0x00018400ff1f7b82 */ /* 0x000e220000000800 */
[----:B----4-:R-:W-:Y:S05]  /*ac50*/  @!P0 BRA `(.L_x_213) ;  /* 0x0000000000288947 */ /* 0x010fea0003800000 */
[----:B------:R-:W4:Y:S02]  /*ac60*/  LDC R6, c[0x0][0x64c] ;  /* 0x00019300ff067b82 */ /* 0x000f240000000800 */
[----:B----4-:R-:W-:-:S05]  /*ac70*/  IADD3 R5, P0, R19, R6, RZ ;  /* 0x0000000613057210 */ /* 0x010fca0007f1e0ff */
[----:B------:R-:W-:-:S04]  /*ac80*/  IMAD.X R15, RZ, RZ, R7, P0 ;  /* 0x000000ffff0f7224 */ /* 0x000fc800000e0607 */
[----:B------:R-:W-:-:S04]  /*ac90*/  IMAD.WIDE.U32 R6, R15, R28, RZ ;  /* 0x0000001c0f067225 */ /* 0x000fc800078e00ff */
[----:B0-----:R-:W-:-:S04]  /*aca0*/  IMAD.WIDE.U32 R10, P0, R5, R29, R6 ;  /* 0x0000001d050a7225 */ /* 0x001fc80007800006 */
[----:B------:R-:W-:-:S04]  /*acb0*/  IMAD.WIDE.U32 R6, R5, R28, RZ ;  /* 0x0000001c05067225 */ /* 0x000fc800078e00ff */
[----:B------:R-:W-:Y:S01]  /*acc0*/  IMAD.X R13, RZ, RZ, RZ, P0 ;  /* 0x000000ffff0d7224 */ /* 0x000fe200000e06ff */
[----:B------:R-:W-:Y:S01]  /*acd0*/  IADD3 RZ, P0, R7, R10, RZ ;  /* 0x0000000a07ff7210 */ /* 0x000fe20007f1e0ff */
[----:B------:R-:W-:-:S04]  /*ace0*/  IMAD.MOV.U32 R12, RZ, RZ, R11 ;  /* 0x000000ffff0c7224 */ /* 0x000fc800078e000b */
[----:B------:R-:W-:-:S08]  /*acf0*/  IMAD.WIDE.U32.X R6, R15, R29, R12, P0 ;  /* 0x0000001d0f067225 */ /* 0x000fd000000e040c */
.L_x_213:
[----:B--2---:R-:W-:Y:S01]  /*ad00*/  SHF.R.U64 R5, R6, R27, R7 ;  /* 0x0000001b06057219 */ /* 0x004fe20000001207 */
[----:B0-----:R-:W-:Y:S01]  /*ad10*/  VIADD R7, R20, 0xffffffff ;  /* 0xffffffff14077836 */ /* 0x001fe20000000000 */
[----:B------:R-:W-:Y:S01]  /*ad20*/  LOP3.LUT R32, R14, R25, RZ, 0xc0, !PT ;  /* 0x000000190e207212 */ /* 0x000fe200078ec0ff */
[----:B------:R-:W-:Y:S02]  /*ad30*/  IMAD.MOV R18, RZ, RZ, -R18 ;  /* 0x000000ffff127224 */ /* 0x000fe400078e0a12 */
[----:B------:R-:W-:Y:S01]  /*ad40*/  IMAD.MOV R6, RZ, RZ, -R5 ;  /* 0x000000ffff067224 */ /* 0x000fe200078e0a05 */
[----:B------:R-:W-:Y:S01]  /*ad50*/  LOP3.LUT R16, R16, R7, RZ, 0xc0, !PT ;  /* 0x0000000710107212 */ /* 0x000fe200078ec0ff */
[----:B------:R-:W-:Y:S02]  /*ad60*/  IMAD R32, R26, R5, R32 ;  /* 0x000000051a207224 */ /* 0x000fe400078e0220 */
[----:B-1----:R-:W-:Y:S02]  /*ad70*/  @P3 IMAD R23, R21, R18, R22 ;  /* 0x0000001215173224 */ /* 0x002fe400078e0216 */
[----:B---3--:R-:W-:-:S02]  /*ad80*/  IMAD R5, R6, R30, R19 ;  /* 0x0000001e06057224 */ /* 0x008fc400078e0213 */
[----:B------:R-:W-:Y:S02]  /*ad90*/  IMAD R32, R32, R31, R23 ;  /* 0x0000001f20207224 */ /* 0x000fe400078e0217 */
[----:B------:R-:W-:Y:S02]  /*ada0*/  IMAD R5, R5, R20, R16 ;  /* 0x0000001405057224 */ /* 0x000fe400078e0210 */
[----:B------:R-:W-:-:S03]  /*adb0*/  IMAD.MOV.U32 R7, RZ, RZ, 0x1 ;  /* 0x00000001ff077424 */ /* 0x000fc600078e00ff */
[----:B------:R-:W-:Y:S02]  /*adc0*/  SEL R6, R5, R32, !P3 ;  /* 0x0000002005067207 */ /* 0x000fe40005800000 */
[----:B------:R-:W-:Y:S01]  /*add0*/  SEL R32, R32, R5, !P3 ;  /* 0x0000000520207207 */ /* 0x000fe20005800000 */
[----:B------:R-:W-:-:S07]  /*ade0*/  IMAD.MOV.U32 R5, RZ, RZ, R17 ;  /* 0x000000ffff057224 */ /* 0x000fce00078e0011 */
.L_x_211:
[----:B------:R-:W-:Y:S01]  /*adf0*/  LOP3.LUT P0, RZ, R7, 0xff, RZ, 0xc0, !PT ;  /* 0x000000ff07ff7812 */ /* 0x000fe2000780c0ff */
[----:B------:R-:W-:-:S12]  /*ae00*/  IMAD.MOV.U32 R7, RZ, RZ, R32 ;  /* 0x000000ffff077224 */ /* 0x000fd800078e0020 */
[----:B------:R-:W-:Y:S05]  /*ae10*/  @P0 BRA `(.L_x_214) ;  /* 0xffffff6000840947 */ /* 0x000fea000383ffff */
[----:B------:R-:W-:Y:S05]  /*ae20*/  EXIT ;  /* 0x000000000000794d */ /* 0x000fea0003800000 */
.L_x_4:
[----:B0-----:R-:W-:Y:S01]  /*ae30*/  ULDC.64 UR4, c[0x0][0x650] ;  /* 0x0001940000047ab9 */ /* 0x001fe20000000a00 */
        /* <DEDUP_REMOVED lines=25> */
.L_x_216:
[--C-:B------:R-:W-:Y:S01]  /*afd0*/  SHF.R.U64 R16, R14, R18, R15.reuse ;  /* 0x000000120e107219 */ /* 0x100fe2000000120f */
[----:B------:R-:W0:Y:S01]  /*afe0*/  LDC R22, c[0x0][0x618] ;  /* 0x00018600ff167b82 */ /* 0x000e220000000800 */
[----:B------:R-:W-:Y:S01]  /*aff0*/  I2FP.F32.U32 R7, R8 ;  /* 0x0000000800077245 */ /* 0x000fe20000201000 */
[----:B------:R-:W-:Y:S01]  /*b000*/  ULDC UR4, c[0x0][0x150] ;  /* 0x0000540000047ab9 */ /* 0x000fe20000000800 */
[----:B------:R-:W-:Y:S02]  /*b010*/  SHF.R.U32.HI R6, RZ, R18, R15 ;  /* 0x00000012ff067219 */ /* 0x000fe4000001160f */
[----:B------:R-:W-:Y:S01]  /*b020*/  IADD3 R9, P0, RZ, -R16, RZ ;  /* 0x80000010ff097210 */ /* 0x000fe20007f1e0ff */
[----:B------:R-:W-:Y:S01]  /*b030*/  FMUL R13, R7, UR4 ;  /* 0x00000004070d7c20 */ /* 0x000fe20008400000 */
[----:B------:R-:W-:Y:S01]  /*b040*/  ULDC UR4, c[0x0][0x154] ;  /* 0x0000550000047ab9 */ /* 0x000fe20000000800 */
[----:B------:R-:W1:Y:S02]  /*b050*/  LDC.64 R24, c[0x0][0x640] ;  /* 0x00019000ff187b82 */ /* 0x000e640000000a00 */
[----:B------:R-:W-:-:S02]  /*b060*/  IMAD.X R11, RZ, RZ, ~R6, P0 ;  /* 0x000000ffff0b7224 */ /* 0x000fc400000e0e06 */
[----:B------:R-:W2:Y:S01]  /*b070*/  F2I.U32.TRUNC.NTZ R13, R13 ;  /* 0x0000000d000d7305 */ /* 0x000ea2000020f000 */
[----:B------:R-:W-:-:S03]  /*b080*/  IMAD.WIDE.U32 R6, R9, R20, R2 ;  /* 0x0000001409067225 */ /* 0x000fc600078e0002 */
[----:B------:R-:W3:Y:S01]  /*b090*/  LDC R15, c[0x0][0x144] ;  /* 0x00005100ff0f7b82 */ /* 0x000ee20000000800 */
[----:B------:R-:W-:-:S04]  /*b0a0*/  IMAD R12, R11, R20, RZ ;  /* 0x000000140b0c7224 */ /* 0x000fc800078e02ff */
[----:B------:R-:W-:Y:S02]  /*b0b0*/  IMAD R9, R9, R21, R12 ;  /* 0x0000001509097224 */ /* 0x000fe400078e020c */
[----:B------:R-:W-:Y:S01]  /*b0c0*/  IMAD.MOV.U32 R12, RZ, RZ, -0x1 ;  /* 0xffffffffff0c7424 */ /* 0x000fe200078e00ff */
[----:B------:R-:W4:Y:S01]  /*b0d0*/  LDC R18, c[0x0][0x608] ;  /* 0x00018200ff127b82 */ /* 0x000f220000000800 */
[----:B------:R-:W-:Y:S01]  /*b0e0*/  IMAD.IADD R7, R7, 0x1, R9 ;  /* 0x0000000107077824 */ /* 0x000fe200078e0209 */
[----:B------:R-:W-:-:S04]  /*b0f0*/  I2FP.F32.U32 R9, R10 ;  /* 0x0000000a00097245 */ /* 0x000fc80000201000 */
[-C--:B0-----:R-:W-:Y:S01]  /*b100*/  SHF.R.U64 R14, R6, R22.reuse, R7 ;  /* 0x00000016060e7219 */ /* 0x081fe20000001207 */
[----:B--2---:R-:W-:Y:S01]  /*b110*/  IMAD.MOV R6, RZ, RZ, -R13 ;  /* 0x000000ffff067224 */ /* 0x004fe200078e0a0d */
[----:B------:R-:W0:Y:S01]  /*b120*/  LDC R11, c[0x0][0x658] ;  /* 0x00019600ff0b7b82 */ /* 0x000e220000000800 */
[----:B-1----:R-:W-:Y:S01]  /*b130*/  ISETP.NE.U32.AND P0, PT, R24, RZ, PT ;  /* 0x000000ff1800720c */ /* 0x002fe20003f05070 */
[----:B------:R-:W-:Y:S01]  /*b140*/  FMUL R9, R9, UR4 ;  /* 0x0000000409097c20 */ /* 0x000fe20008400000 */
[----:B------:R-:W-:Y:S02]  /*b150*/  SHF.R.U32.HI R7, RZ, R22, R7 ;  /* 0x00000016ff077219 */ /* 0x000fe40000011607 */
[----:B------:R-:W-:-:S03]  /*b160*/  ISETP.NE.AND.EX P0, PT, R25, RZ, PT, P0 ;  /* 0x000000ff1900720c */ /* 0x000fc60003f05300 */
[----:B------:R-:W1:Y:S01]  /*b170*/  LDC R21, c[0x0][0x148] ;  /* 0x00005200ff157b82 */ /* 0x000e620000000800 */
[----:B---3--:R-:W-:Y:S02]  /*b180*/  IMAD R22, R15, R6, R8 ;  /* 0x000000060f167224 */ /* 0x008fe400078e0208 */
[----:B------:R-:W-:-:S05]  /*b190*/  IMAD.MOV.U32 R8, RZ, RZ, 0x1 ;  /* 0x00000001ff087424 */ /* 0x000fca00078e00ff */
[----:B------:R-:W2:Y:S01]  /*b1a0*/  LDC R20, c[0x0][0x600] ;  /* 0x00018000ff147b82 */ /* 0x000ea20000000800 */
[-CC-:B----4-:R-:W-:Y:S02]  /*b1b0*/  SHF.R.U64 R17, R14, R18.reuse, R7.reuse ;  /* 0x000000120e117219 */ /* 0x190fe40000001207 */
[----:B------:R-:W-:Y:S02]  /*b1c0*/  SHF.R.U32.HI R6, RZ, R18, R7 ;  /* 0x00000012ff067219 */ /* 0x000fe40000011607 */
[----:B------:R3:W4:Y:S03]  /*b1d0*/  F2I.U32.TRUNC.NTZ R18, R9 ;  /* 0x0000000900127305 */ /* 0x000726000020f000 */
[----:B------:R-:W1:Y:S01]  /*b1e0*/  LDC R23, c[0x0][0x648] ;  /* 0x00019200ff177b82 */ /* 0x000e620000000800 */
[-C--:B0-----:R-:W-:Y:S02]  /*b1f0*/  SHF.R.U64 R19, R17, R11.reuse, R6 ;  /* 0x0000000b11137219 */ /* 0x081fe40000001206 */
[----:B------:R-:W-:-:S02]  /*b200*/  SHF.L.U32 R12, R12, R11, RZ ;  /* 0x0000000b0c0c7219 */ /* 0x000fc400000006ff */
[-C--:B------:R-:W-:Y:S01]  /*b210*/  SHF.R.U32.HI R7, RZ, R11.reuse, R6 ;  /* 0x0000000bff077219 */ /* 0x080fe20000011606 */
[----:B------:R-:W-:Y:S01]  /*b220*/  IMAD.MOV.U32 R6, RZ, RZ, R19 ;  /* 0x000000ffff067224 */ /* 0x000fe200078e0013 */
[----:B------:R-:W-:Y:S01]  /*b230*/  SHF.L.U32 R27, R8, R11, RZ ;  /* 0x0000000b081b7219 */ /* 0x000fe200000006ff */
[----:B------:R-:W0:Y:S01]  /*b240*/  LDC R26, c[0x0][0x638] ;  /* 0x00018e00ff1a7b82 */ /* 0x000e220000000800 */
[----:B------:R-:W-:-:S07]  /*b250*/  LOP3.LUT R28, RZ, R12, RZ, 0x33, !PT ;  /* 0x0000000cff1c7212 */ /* 0x000fce00078e33ff */
[----:B------:R-:W0:Y:S01]  /*b260*/  LDC R29, c[0x0][0x610] ;  /* 0x00018400ff1d7b82 */ /* 0x000e220000000800 */
[----:B---34-:R-:W-:Y:S05]  /*b270*/  @!P0 BRA `(.L_x_217) ;  /* 0x0000000000288947 */ /* 0x018fea0003800000 */
        /* <DEDUP_REMOVED lines=10> */
.L_x_217:
[----:B-1----:R-:W-:Y:S01]  /*b320*/  SHF.R.U64 R7, R6, R23, R7 ;  /* 0x0000001706077219 */ /* 0x002fe20000001207 */
[----:B--2---:R-:W-:Y:S01]  /*b330*/  VIADD R9, R20, 0xffffffff ;  /* 0xffffffff14097836 */ /* 0x004fe20000000000 */
[----:B------:R-:W-:Y:S01]  /*b340*/  LOP3.LUT R6, R17, R28, RZ, 0xc0, !PT ;  /* 0x0000001c11067212 */ /* 0x000fe200078ec0ff */
[----:B------:R-:W-:Y:S02]  /*b350*/  IMAD.MOV R18, RZ, RZ, -R18 ;  /* 0x000000ffff127224 */ /* 0x000fe400078e0a12 */
[----:B------:R-:W-:Y:S02]  /*b360*/  IMAD.MOV R8, RZ, RZ, -R7 ;  /* 0x000000ffff087224 */ /* 0x000fe400078e0a07 */
[----:B------:R-:W-:Y:S01]  /*b370*/  IMAD R11, R27, R7, R6 ;  /* 0x000000071b0b7224 */ /* 0x000fe200078e0206 */
[----:B------:R-:W-:Y:S01]  /*b380*/  LOP3.LUT R7, R14, R9, RZ, 0xc0, !PT ;  /* 0x000000090e077212 */ /* 0x000fe200078ec0ff */
[----:B------:R-:W-:Y:S02]  /*b390*/  @P3 IMAD R22, R21, R18, R10 ;  /* 0x0000001215163224 */ /* 0x000fe400078e020a */
[----:B0-----:R-:W-:-:S02]  /*b3a0*/  IMAD R6, R8, R26, R19 ;  /* 0x0000001a08067224 */ /* 0x001fc400078e0213 */
[----:B------:R-:W-:Y:S02]  /*b3b0*/  IMAD R11, R11, R29, R22 ;  /* 0x0000001d0b0b7224 */ /* 0x000fe400078e0216 */
[----:B------:R-:W-:Y:S02]  /*b3c0*/  IMAD R6, R6, R20, R7 ;  /* 0x0000001406067224 */ /* 0x000fe400078e0207 */
[----:B------:R-:W-:-:S03]  /*b3d0*/  IMAD.MOV.U32 R8, RZ, RZ, 0x1 ;  /* 0x00000001ff087424 */ /* 0x000fc600078e00ff */
[----:B------:R-:W-:Y:S02]  /*b3e0*/  SEL R14, R6, R11, !P3 ;  /* 0x0000000b060e7207 */ /* 0x000fe40005800000 */
[----:B------:R-:W-:Y:S01]  /*b3f0*/  SEL R11, R11, R6, !P3 ;  /* 0x000000060b0b7207 */ /* 0x000fe20005800000 */
[----:B------:R-:W-:Y:S01]  /*b400*/  IMAD.MOV.U32 R6, RZ, RZ, R16 ;  /* 0x000000ffff067224 */ /* 0x000fe200078e0010 */
[----:B------:R-:W-:-:S07]  /*b410*/  PRMT R7, R8, 0x7610, R7 ;  /* 0x0000761008077816 */ /* 0x000fce0000000007 */
.L_x_215:
[----:B------:R-:W-:-:S08]  /*b420*/  NOP ;  /* 0x0000000000007918 */ /* 0x000fd00000000000 */
[----:B------:R-:W0:-:S00]  /*b430*/  USETMAXREG.DEALLOC.CTAPOOL 0x28 ;  /* 0x00000028000079c8 */ /* 0x000e0000080e0500 */
[----:B0-----:R-:W-:-:S13]  /*b440*/  ISETP.NE.AND P0, PT, R5, RZ, PT ;  /* 0x000000ff0500720c */ /* 0x001fda0003f05270 */
[----:B------:R-:W-:Y:S05]  /*b450*/  @P0 EXIT ;  /* 0x000000000000094d */ /* 0x000fea0003800000 */
[----:B------:R-:W-:Y:S01]  /*b460*/  LOP3.LUT P0, RZ, R7, 0xff, RZ, 0xc0, !PT ;  /* 0x000000ff07ff7812 */ /* 0x000fe2000780c0ff */
[----:B------:R-:W-:Y:S02]  /*b470*/  IMAD.MOV.U32 R5, RZ, RZ, 0x1 ;  /* 0x00000001ff057424 */ /* 0x000fe400078e00ff */
[----:B------:R-:W-:-:S10]  /*b480*/  IMAD.MOV.U32 R13, RZ, RZ, RZ ;  /* 0x000000ffff0d7224 */ /* 0x000fd400078e00ff */
[----:B------:R-:W-:Y:S05]  /*b490*/  @!P0 BRA `(.L_x_218) ;  /* 0x0000000c00308947 */ /* 0x000fea0003800000 */
[----:B------:R-:W0:Y:S01]  /*b4a0*/  LDC R5, c[0x0][0x28c] ;  /* 0x0000a300ff057b82 */ /* 0x000e220000000800 */
[----:B------:R-:W-:Y:S01]  /*b4b0*/  ULDC UR5, c[0x0][0x600] ;  /* 0x0001800000057ab9 */ /* 0x000fe20000000800 */
[----:B------:R-:W-:Y:S01]  /*b4c0*/  ULDC UR4, c[0x0][0xc] ;  /* 0x0000030000047ab9 */ /* 0x000fe20000000800 */
[----:B------:R-:W-:Y:S01]  /*b4d0*/  UIADD3 UR16, UR5, -0x1, URZ ;  /* 0xffffffff05107890 */ /* 0x000fe2000fffe03f */
[C---:B------:R-:W-:Y:S01]  /*b4e0*/  LOP3.LUT P2, RZ, R0.reuse, 0x7f, RZ, 0xc0, !PT ;  /* 0x0000007f00ff7812 */ /* 0x040fe2000784c0ff */
[----:B------:R-:W-:Y:S01]  /*b4f0*/  ULDC UR6, c[0x0][0x658] ;  /* 0x0001960000067ab9 */ /* 0x000fe20000000800 */
[----:B------:R-:W-:Y:S01]  /*b500*/  ULDC UR5, c[0x0][0x10] ;  /* 0x0000040000057ab9 */ /* 0x000fe20000000800 */
[----:B------:R-:W-:Y:S01]  /*b510*/  UMOV UR7, 0xffffffff ;  /* 0xffffffff00077882 */ /* 0x000fe20000000000 */
[----:B------:R-:W-:Y:S01]  /*b520*/  UMOV UR8, 0x1 ;  /* 0x0000000100087882 */ /* 0x000fe20000000000 */
[----:B------:R-:W-:Y:S01]  /*b530*/  UIMAD.WIDE.U32 UR4, UR4, UR5, URZ ;  /* 0x00000005040472a5 */ /* 0x000fe2000f8e003f */
[----:B------:R-:W-:Y:S01]  /*b540*/  LOP3.LUT P0, RZ, R0, 0x1f, RZ, 0xc0, !PT ;  /* 0x0000001f00ff7812 */ /* 0x000fe2000780c0ff */
[----:B------:R-:W-:Y:S01]  /*b550*/  USHF.L.U32 UR7, UR7, UR6, URZ ;  /* 0x0000000607077299 */ /* 0x000fe2000800063f */
[----:B------:R-:W-:Y:S01]  /*b560*/  BSSY B0, `(.L_x_218) ;  /* 0x00000bf000007945 */ /* 0x000fe20003800000 */
[----:B------:R-:W-:Y:S01]  /*b570*/  USHF.L.U32 UR18, UR8, UR6, URZ ;  /* 0x0000000608127299 */ /* 0x000fe2000800063f */
[----:B------:R-:W-:Y:S01]  /*b580*/  IMAD.MOV.U32 R15, RZ, RZ, 0x1 ;  /* 0x00000001ff0f7424 */ /* 0x000fe200078e00ff */
[----:B------:R-:W-:Y:S01]  /*b590*/  LOP3.LUT R16, R4, 0x2, RZ, 0xfc, !PT ;  /* 0x0000000204107812 */ /* 0x000fe200078efcff */
[----:B------:R-:W-:Y:S01]  /*b5a0*/  ULDC UR6, c[0x0][0x14] ;  /* 0x0000050000067ab9 */ /* 0x000fe20000000800 */
[----:B------:R-:W-:Y:S01]  /*b5b0*/  PLOP3.LUT P0, PT, P0, P2, PT, 0x8a, 0x0 ;  /* 0x000000000000781c */ /* 0x000fe20000705172 */
[----:B------:R-:W-:Y:S01]  /*b5c0*/  UIMAD.WIDE.U32 UR20, UR4, UR6, URZ ;  /* 0x00000006041472a5 */ /* 0x000fe2000f8e003f */
[----:B------:R-:W-:Y:S01]  /*b5d0*/  IMAD.MOV.U32 R13, RZ, RZ, RZ ;  /* 0x000000ffff0d7224 */ /* 0x000fe200078e00ff */
[----:B------:R-:W-:-:S02]  /*b5e0*/  UIMAD UR13, UR5, UR6, URZ ;  /* 0x00000006050d72a4 */ /* 0x000fc4000f8e023f */
[----:B------:R-:W-:Y:S01]  /*b5f0*/  ULOP3.LUT UR17, URZ, UR7, URZ, 0x33, !UPT ;  /* 0x000000073f117292 */ /* 0x000fe2000f8e333f */
[----:B0-----:R-:W-:Y:S01]  /*b600*/  VIADD R5, R5, 0x3f ;  /* 0x0000003f05057836 */ /* 0x001fe20000000000 */
[----:B------:R-:W-:Y:S01]  /*b610*/  UIADD3 UR13, UR21, UR13, URZ ;  /* 0x0000000d150d7290 */ /* 0x000fe2000fffe03f */
[----:B------:R-:W-:-:S03]  /*b620*/  ULDC.64 UR22, c[0x0][0x198] ;  /* 0x0000660000167ab9 */ /* 0x000fc60000000a00 */
[----:B------:R-:W-:-:S04]  /*b630*/  SHF.R.S32.HI R8, RZ, 0x1f, R5 ;  /* 0x0000001fff087819 */ /* 0x000fc80000011405 */
[----:B------:R-:W-:Y:S01]  /*b640*/  LEA.HI R8, R8, R5, RZ, 0x6 ;  /* 0x0000000508087211 */ /* 0x000fe200078f30ff */
[----:B------:R-:W-:-:S03]  /*b650*/  IMAD.MOV.U32 R5, RZ, RZ, 0x1 ;  /* 0x00000001ff057424 */ /* 0x000fc600078e00ff */
[----:B------:R-:W-:-:S05]  /*b660*/  SHF.R.S32.HI R12, RZ, 0x6, R8 ;  /* 0x00000006ff0c7819 */ /* 0x000fca0000011408 */
[----:B------:R-:W-:-:S07]  /*b670*/  VIADD R0, R12, 0x1 ;  /* 0x000000010c007836 */ /* 0x000fce0000000000 */
.L_x_230:
[----:B------:R-:W-:-:S03]  /*b680*/  UMOV UR4, 0xffffffff ;  /* 0xffffffff00047882 */ /* 0x000fc60000000000 */
[----:B------:R-:W-:Y:S05]  /*b690*/  BRA.DIV UR4, `(.L_x_219) ;  /* 0x00000012049c7947 */ /* 0x000fea000b800000 */
[----:B------:R-:W-:-:S13]  /*b6a0*/  ELECT P1, URZ, PT ;  /* 0x00000000003f782f */ /* 0x000fda0003820000 */
.L_x_248:
[----:B------:R-:W0:Y:S01]  /*b6b0*/  LDC R7, c[0x0][0x28c] ;  /* 0x0000a300ff077b82 */ /* 0x000e220000000800 */
[----:B------:R-:W-:Y:S01]  /*b6c0*/  BSSY B1, `(.L_x_220) ;  /* 0x0000037000017945 */ /* 0x000fe20003800000 */
[----:B0-----:R-:W-:-:S13]  /*b6d0*/  ISETP.LT.OR P1, PT, R7, 0x1, !P1 ;  /* 0x000000010700780c */ /* 0x001fda0004f21670 */
[----:B------:R-:W-:Y:S05]  /*b6e0*/  @P1 BRA `(.L_x_221) ;  /* 0x0000000000d01947 */ /* 0x000fea0003800000 */
[----:B------:R-:W-:Y:S02]  /*b6f0*/  IMAD R14, R14, 0xb0, RZ ;  /* 0x000000b00e0e7824 */ /* 0x000fe400078e02ff */
[----:B------:R-:W-:Y:S02]  /*b700*/  IMAD.SHL.U32 R17, R11, 0x80, RZ ;  /* 0x000000800b117824 */ /* 0x000fe400078e00ff */
[----:B------:R-:W-:Y:S02]  /*b710*/  IMAD.MOV.U32 R20, RZ, RZ, RZ ;  /* 0x000000ffff147224 */ /* 0x000fe400078e00ff */
[----:B------:R-:W-:Y:S02]  /*b720*/  IMAD.MOV.U32 R7, RZ, RZ, R0 ;  /* 0x000000ffff077224 */ /* 0x000fe400078e0000 */
[----:B------:R-:W-:Y:S02]  /*b730*/  IMAD.MOV.U32 R8, RZ, RZ, R5 ;  /* 0x000000ffff087224 */ /* 0x000fe400078e0005 */
[----:B------:R-:W-:-:S07]  /*b740*/  IMAD.MOV.U32 R9, RZ, RZ, R13 ;  /* 0x000000ffff097224 */ /* 0x000fce00078e000d */
.L_x_225:
[----:B------:R-:W0:Y:S01]  /*b750*/  S2R R11, SR_CgaCtaId ;  /* 0x00000000000b7919 */ /* 0x000e220000008800 */
[----:B------:R-:W-:-:S04]  /*b760*/  MOV R10, 0x400 ;  /* 0x00000400000a7802 */ /* 0x000fc80000000f00 */
[----:B0-----:R-:W-:Y:S02]  /*b770*/  LEA R18, R11, R10, 0x18 ;  /* 0x0000000a0b127211 */ /* 0x001fe400078ec0ff */
[----:B------:R-:W-:Y:S01]  /*b780*/  SHF.L.U32 R10, R8, 0x1f, RZ ;  /* 0x0000001f080a7819 */ /* 0x000fe200000006ff */
[----:B------:R-:W0:Y:S02]  /*b790*/  @!P2 LDC R11, c[0x0][0x500] ;  /* 0x00014000ff0bab82 */ /* 0x000e240000000800 */
[----:B------:R-:W-:-:S04]  /*b7a0*/  IMAD R19, R9, 0x8, R18 ;  /* 0x0000000809137824 */ /* 0x000fc800078e0212 */
[----:B------:R-:W1:Y:S02]  /*b7b0*/  SYNCS.PHASECHK.TRANS64.TRYWAIT P1, [R19+URZ+0x58], R10 ;  /* 0x0000580a130075a7 */ /* 0x000e64000802017f */
[----:B-1----:R-:W-:Y:S05]  /*b7c0*/  @!P1 BRA `(.L_x_222) ;  /* 0x0000001000709947 */ /* 0x002fea0003800000 */
.L_x_249:
[----:B-1----:R-:W-:Y:S01]  /*b7d0*/  PRMT R10, R16, 0x9910, RZ ;  /* 0x00009910100a7816 */ /* 0x002fe200000000ff */
[----:B0-----:R0:W-:Y:S03]  /*b7e0*/  @!P2 SYNCS.ARRIVE.TRANS64 RZ, [R19+URZ], R11 ;  /* 0x0000000b13ffa9a7 */ /* 0x0011e6000800003f */
[----:B------:R-:W-:-:S13]  /*b7f0*/  ISETP.NE.AND P1, PT, R10, 0x2, PT ;  /* 0x000000020a00780c */ /* 0x000fda0003f25270 */
[----:B0-----:R-:W-:Y:S05]  /*b800*/  @P1 BRA `(.L_x_223) ;  /* 0x0000000000041947 */ /* 0x001fea0003800000 */
[----:B------:R-:W-:Y:S01]  /*b810*/  BPT.TRAP 0x1 ;  /* 0x000000040000795c */ /* 0x000fe20000300000 */
.L_x_223:
[----:B------:R-:W-:Y:S05]  /*b820*/  @P0 BRA `(.L_x_224) ;  /* 0x0000000000040947 */ /* 0x000fea0003800000 */
[----:B------:R-:W-:Y:S01]  /*b830*/  BPT.TRAP 0x1 ;  /* 0x000000040000795c */ /* 0x000fe20000300000 */
.L_x_224:
[--C-:B------:R-:W-:Y:S01]  /*b840*/  IMAD R10, R9, 0x2000, R18.reuse ;  /* 0x00002000090a7824 */ /* 0x100fe200078e0212 */
[----:B------:R-:W-:Y:S01]  /*b850*/  R2UR UR9, R19 ;  /* 0x00000000130972ca */ /* 0x000fe200000e0000 */
[----:B------:R-:W-:Y:S01]  /*b860*/  IMAD R18, R9, 0x2c00, R18 ;  /* 0x00002c0009127824 */ /* 0x000fe200078e0212 */
[----:B------:R-:W-:Y:S01]  /*b870*/  UIADD3 UR4, UP0, UR22, 0xf0, URZ ;  /* 0x000000f016047890 */ /* 0x000fe2000ff1e03f */
[----:B------:R-:W-:Y:S01]  /*b880*/  VIADD R7, R7, 0xffffffff ;  /* 0xffffffff07077836 */ /* 0x000fe20000000000 */
[----:B------:R-:W-:Y:S01]  /*b890*/  R2UR UR5, R10 ;  /* 0x000000000a0572ca */ /* 0x000fe200000e0000 */
[----:B------:R-:W-:Y:S01]  /*b8a0*/  UIADD3 UR24, UP1, UR22, 0x1f0, URZ ;  /* 0x000001f016187890 */ /* 0x000fe2000ff3e03f */
[----:B------:R-:W-:Y:S01]  /*b8b0*/  R2UR UR8, R18 ;  /* 0x00000000120872ca */ /* 0x000fe200000e0000 */
[----:B------:R-:W-:Y:S01]  /*b8c0*/  VIADD R9, R9, 0x1 ;  /* 0x0000000109097836 */ /* 0x000fe20000000000 */
[----:B------:R-:W-:Y:S01]  /*b8d0*/  R2UR UR11, R17 ;  /* 0x00000000110b72ca */ /* 0x000fe200000e0000 */
[----:B------:R-:W-:Y:S01]  /*b8e0*/  UIADD3.X UR25, URZ, UR23, URZ, UP1, !UPT ;  /* 0x000000173f197290 */ /* 0x000fe20008ffe43f */
[----:B------:R-:W-:Y:S01]  /*b8f0*/  R2UR UR10, R20 ;  /* 0x00000000140a72ca */ /* 0x000fe200000e0000 */
[----:B------:R-:W-:Y:S01]  /*b900*/  UMOV UR6, 0x0 ;  /* 0x0000000000067882 */ /* 0x000fe20000000000 */
[----:B------:R-:W-:Y:S01]  /*b910*/  R2UR UR12, R6 ;  /* 0x00000000060c72ca */ /* 0x000fe200000e0000 */
[----:B------:R-:W-:Y:S01]  /*b920*/  UMOV UR7, 0x10000000 ;  /* 0x1000000000077882 */ /* 0x000fe20000000000 */
[----:B------:R-:W-:Y:S01]  /*b930*/  R2UR UR19, R14 ;  /* 0x000000000e1372ca */ /* 0x000fe200000e0000 */
[----:B------:R-:W-:Y:S01]  /*b940*/  VIADD R20, R20, 0x40 ;  /* 0x0000004014147836 */ /* 0x000fe20000000000 */
[----:B------:R-:W-:Y:S01]  /*b950*/  ISETP.GT.AND P4, PT, R7, 0x1, PT ;  /* 0x000000010700780c */ /* 0x000fe20003f84270 */
[----:B------:R-:W-:Y:S01]  /*b960*/  UIADD3 UR14, UR5, 0x180, URZ ;  /* 0x00000180050e7890 */ /* 0x000fe2000fffe03f */
[----:B------:R-:W-:Y:S01]  /*b970*/  ISETP.NE.AND P1, PT, R9, 0xb, PT ;  /* 0x0000000b0900780c */ /* 0x000fe20003f25270 */
[----:B------:R-:W-:-:S02]  /*b980*/  UIADD3.X UR5, URZ, UR23, URZ, UP0, !UPT ;  /* 0x000000173f057290 */ /* 0x000fc400087fe43f */
[----:B------:R-:W-:Y:S01]  /*b990*/  UIADD3 UR15, UR8, 0x16180, URZ ;  /* 0x00016180080f7890 */ /* 0x000fe2000fffe03f */
[----:B------:R-:W-:Y:S02]  /*b9a0*/  SEL R11, RZ, 0x1, P1 ;  /* 0x00000001ff0b7807 */ /* 0x000fe40000800000 */
[----:B------:R-:W-:Y:S01]  /*b9b0*/  UMOV UR8, UR14 ;  /* 0x0000000e00087c82 */ /* 0x000fe20008000000 */
[----:B------:R-:W-:Y:S02]  /*b9c0*/  SEL R9, R9, RZ, P1 ;  /* 0x000000ff09097207 */ /* 0x000fe40000800000 */
[----:B------:R-:W-:Y:S01]  /*b9d0*/  LOP3.LUT R8, R8, R11, RZ, 0x3c, !PT ;  /* 0x0000000b08087212 */ /* 0x000fe200078e3cff */
[----:B------:R0:W-:Y:S02]  /*b9e0*/  UTMALDG.3D [UR8], [UR4], desc[UR6] ;  /* 0x00000608040075b4 */ /* 0x0001e40008011000 */
[----:B0-----:R-:W-:Y:S01]  /*b9f0*/  UMOV UR8, UR15 ;  /* 0x0000000f00087c82 */ /* 0x001fe20008000000 */
[----:B------:R-:W-:-:S02]  /*ba00*/  UMOV UR11, UR19 ;  /* 0x00000013000b7c82 */ /* 0x000fc40008000000 */
[----:B------:R0:W-:Y:S02]  /*ba10*/  UTMALDG.3D [UR8], [UR24], desc[UR6] ;  /* 0x00000608180075b4 */ /* 0x0001e40008011000 */
[----:B0-----:R-:W-:Y:S05]  /*ba20*/  @P4 BRA `(.L_x_225) ;  /* 0xfffffffc00484947 */ /* 0x001fea000383ffff */
.L_x_221:
[----:B------:R-:W-:Y:S05]  /*ba30*/  BSYNC B1 ;  /* 0x0000000000017941 */ /* 0x000fea0003800000 */
.L_x_220:
[----:B------:R-:W-:Y:S01]  /*ba40*/  LOP3.LUT P4, RZ, R15, 0xff, RZ, 0xc0, !PT ;  /* 0x000000ff0fff7812 */ /* 0x000fe2000788c0ff */
[----:B------:R-:W-:Y:S01]  /*ba50*/  IMAD.IADD R13, R12, 0x1, R13 ;  /* 0x000000010c0d7824 */ /* 0x000fe200078e020d */
[----:B------:R-:W-:Y:S01]  /*ba60*/  IADD3 R2, P5, R2, UR20, RZ ;  /* 0x0000001402027c10 */ /* 0x000fe2000ffbe0ff */
[----:B------:R-:W-:Y:S01]  /*ba70*/  ULDC.64 UR4, c[0x0][0x650] ;  /* 0x0001940000047ab9 */ /* 0x000fe20000000a00 */
[----:B------:R-:W-:Y:S01]  /*ba80*/  BSSY B1, `(.L_x_226) ;  /* 0x000006a000017945 */ /* 0x000fe20003800000 */
[----:B------:R-:W-:Y:S01]  /*ba90*/  IMAD.MOV.U32 R11, RZ, RZ, -0x1 ;  /* 0xffffffffff0b7424 */ /* 0x000fe200078e00ff */
[----:B------:R-:W-:Y:S01]  /*baa0*/  ISETP.GT.U32.AND P1, PT, R13, 0xa, PT ;  /* 0x0000000a0d00780c */ /* 0x000fe20003f24070 */
[----:B------:R-:W-:Y:S01]  /*bab0*/  IMAD.MOV.U32 R14, RZ, RZ, -0x1 ;  /* 0xffffffffff0e7424 */ /* 0x000fe200078e00ff */
[----:B------:R-:W-:Y:S02]  /*bac0*/  IADD3.X R3, R3, UR13, RZ, P5, !PT ;  /* 0x0000000d03037c10 */ /* 0x000fe4000affe4ff */
[----:B------:R-:W-:-:S02]  /*bad0*/  ISETP.LT.U32.AND P1, PT, R12, 0xb, P1 ;  /* 0x0000000b0c00780c */ /* 0x000fc40000f21070 */
[----:B------:R-:W-:Y:S01]  /*bae0*/  PRMT R15, RZ, 0x7610, R15 ;  /* 0x00007610ff0f7816 */ /* 0x000fe2000000000f */
[----:B------:R-:W0:Y:S01]  /*baf0*/  @P4 S2R R7, SR_CgaCtaId ;  /* 0x0000000000074919 */ /* 0x000e220000008800 */
[----:B------:R-:W-:-:S04]  /*bb00*/  @P4 MOV R6, 0x400 ;  /* 0x0000040000064802 */ /* 0x000fc80000000f00 */
[----:B0-----:R-:W-:Y:S01]  /*bb10*/  @P4 LEA R8, R7, R6, 0x18 ;  /* 0x0000000607084211 */ /* 0x001fe200078ec0ff */
[----:B------:R-:W-:Y:S01]  /*bb20*/  IMAD.WIDE.U32 R6, R13, -0x45d1745d, RZ ;  /* 0xba2e8ba30d067825 */ /* 0x000fe200078e00ff */
[----:B------:R-:W-:Y:S02]  /*bb30*/  SEL R6, RZ, 0x1, !P1 ;  /* 0x00000001ff067807 */ /* 0x000fe40004800000 */
[----:B------:R-:W-:Y:S01]  /*bb40*/  ISETP.GE.U32.AND P1, PT, R2, UR4, PT ;  /* 0x0000000402007c0c */ /* 0x000fe2000bf26070 */
[----:B------:R0:W-:Y:S01]  /*bb50*/  @P4 SYNCS.ARRIVE.TRANS64.A1T0 RZ, [R8+URZ+0xc8], RZ ;  /* 0x0000c8ff08ff49a7 */ /* 0x0001e2000810003f */
[----:B------:R-:W-:Y:S02]  /*bb60*/  ISETP.GE.U32.AND P4, PT, R12, 0xb, PT ;  /* 0x0000000b0c00780c */ /* 0x000fe40003f86070 */
[----:B------:R-:W-:Y:S02]  /*bb70*/  ISETP.GE.U32.AND.EX P1, PT, R3, UR5, PT, P1 ;  /* 0x0000000503007c0c */ /* 0x000fe4000bf26110 */
[----:B------:R-:W-:Y:S01]  /*bb80*/  LOP3.LUT R5, R5, R6, RZ, 0x3c, !PT ;  /* 0x0000000605057212 */ /* 0x000fe200078e3cff */
[----:B------:R-:W-:Y:S01]  /*bb90*/  IMAD.MOV.U32 R6, RZ, RZ, -0x1 ;  /* 0xffffffffff067424 */ /* 0x000fe200078e00ff */
[----:B0-----:R-:W-:-:S02]  /*bba0*/  SHF.R.U32.HI R8, RZ, 0x3, R7 ;  /* 0x00000003ff087819 */ /* 0x001fc40000011607 */
[----:B------:R-:W-:-:S03]  /*bbb0*/  PRMT R7, RZ, 0x7610, R7 ;  /* 0x00007610ff077816 */ /* 0x000fc60000000007 */
[----:B------:R-:W-:Y:S02]  /*bbc0*/  IMAD R13, R8, -0xb, R13 ;  /* 0xfffffff5080d7824 */ /* 0x000fe400078e020d */
[----:B------:R-:W-:Y:S02]  /*bbd0*/  @P4 LOP3.LUT R5, R5, 0x1, R8, 0x78, !PT ;  /* 0x0000000105054812 */ /* 0x000fe400078e7808 */
[----:B------:R-:W-:Y:S05]  /*bbe0*/  @P1 BRA `(.L_x_227) ;  /* 0x00000004004c1947 */ /* 0x000fea0003800000 */
[----:B------:R-:W-:Y:S01]  /*bbf0*/  ULDC.64 UR4, c[0x0][0x628] ;  /* 0x00018a0000047ab9 */ /* 0x000fe20000000a00 */
[----:B------:R-:W0:Y:S01]  /*bc00*/  S2R R17, SR_CTAID.X ;  /* 0x0000000000117919 */ /* 0x000e220000002500 */
[----:B------:R-:W-:Y:S01]  /*bc10*/  ISETP.NE.U32.AND P1, PT, RZ, UR4, PT ;  /* 0x00000004ff007c0c */ /* 0x000fe2000bf25070 */
[----:B------:R-:W-:Y:S01]  /*bc20*/  ULDC UR7, c[0x0][0x630] ;  /* 0x00018c0000077ab9 */ /* 0x000fe20000000800 */
[----:B------:R-:W-:Y:S01]  /*bc30*/  IMAD.MOV.U32 R6, RZ, RZ, R2 ;  /* 0x000000ffff067224 */ /* 0x000fe200078e0002 */
[----:B------:R-:W1:Y:S01]  /*bc40*/  S2R R14, SR_CTAID.Y ;  /* 0x00000000000e7919 */ /* 0x000e620000002600 */
[----:B------:R-:W-:Y:S01]  /*bc50*/  ISETP.NE.AND.EX P1, PT, RZ, UR5, PT, P1 ;  /* 0x00000005ff007c0c */ /* 0x000fe2000bf25310 */
[----:B------:R-:W-:-:S12]  /*bc60*/  IMAD.MOV.U32 R7, RZ, RZ, R3 ;  /* 0x000000ffff077224 */ /* 0x000fd800078e0003 */
[----:B------:R-:W-:Y:S05]  /*bc70*/  @!P1 BRA `(.L_x_228) ;  /* 0x0000000000289947 */ /* 0x000fea0003800000 */
[----:B------:R-:W-:Y:S02]  /*bc80*/  ULDC UR6, c[0x0][0x634] ;  /* 0x00018d0000067ab9 */ /* 0x000fe40000000800 */
[----:B------:R-:W-:-:S05]  /*bc90*/  IADD3 R11, P1, R2, UR6, RZ ;  /* 0x00000006020b7c10 */ /* 0x000fca000ff3e0ff */
[----:B------:R-:W-:-:S04]  /*bca0*/  IMAD.X R19, RZ, RZ, R3, P1 ;  /* 0x000000ffff137224 */ /* 0x000fc800008e0603 */
[----:B------:R-:W-:-:S04]  /*bcb0*/  IMAD.WIDE.U32 R8, R19, UR4, RZ ;  /* 0x0000000413087c25 */ /* 0x000fc8000f8e00ff */
[----:B------:R-:W-:-:S04]  /*bcc0*/  IMAD.WIDE.U32 R8, P1, R11, UR5, R8 ;  /* 0x000000050b087c25 */ /* 0x000fc8000f820008 */
[----:B------:R-:W-:-:S04]  /*bcd0*/  IMAD.WIDE.U32 R10, R11, UR4, RZ ;  /* 0x000000040b0a7c25 */ /* 0x000fc8000f8e00ff */
[----:B------:R-:W-:Y:S01]  /*bce0*/  IMAD.X R7, RZ, RZ, RZ, P1 ;  /* 0x000000ffff077224 */ /* 0x000fe200008e06ff */
[----:B------:R-:W-:Y:S01]  /*bcf0*/  IADD3 RZ, P1, R11, R8, RZ ;  /* 0x000000080bff7210 */ /* 0x000fe20007f3e0ff */
[----:B------:R-:W-:-:S04]  /*bd00*/  IMAD.MOV.U32 R6, RZ, RZ, R9 ;  /* 0x000000ffff067224 */ /* 0x000fc800078e0009 */
[----:B------:R-:W-:-:S08]  /*bd10*/  IMAD.WIDE.U32.X R6, R19, UR5, R6, P1 ;  /* 0x0000000513067c25 */ /* 0x000fd000088e0406 */
.L_x_228:
[--C-:B------:R-:W-:Y:S01]  /*bd20*/  SHF.R.U64 R10, R6, UR7, R7.reuse ;  /* 0x00000007060a7c19 */ /* 0x100fe20008001207 */
[----:B------:R-:W-:Y:S01]  /*bd30*/  ULDC.64 UR4, c[0x0][0x620] ;  /* 0x0001880000047ab9 */ /* 0x000fe20000000a00 */
[----:B------:R-:W-:Y:S01]  /*bd40*/  SHF.R.U32.HI R6, RZ, UR7, R7 ;  /* 0x00000007ff067c19 */ /* 0x000fe20008011607 */
[----:B------:R-:W2:Y:S01]  /*bd50*/  LDC R22, c[0x0][0x144] ;  /* 0x00005100ff167b82 */ /* 0x000ea20000000800 */
[----:B------:R-:W-:Y:S01]  /*bd60*/  IADD3 R9, P1, RZ, -R10, RZ ;  /* 0x8000000aff097210 */ /* 0x000fe20007f3e0ff */
[----:B------:R-:W-:Y:S01]  /*bd70*/  ULDC.64 UR8, c[0x0][0x640] ;  /* 0x0001900000087ab9 */ /* 0x000fe20000000a00 */
[----:B0-----:R-:W-:Y:S01]  /*bd80*/  I2FP.F32.U32 R11, R17 ;  /* 0x00000011000b7245 */ /* 0x001fe20000201000 */
[----:B------:R-:W-:Y:S02]  /*bd90*/  ULDC UR6, c[0x0][0x608] ;  /* 0x0001820000067ab9 */ /* 0x000fe40000000800 */
[----:B------:R-:W-:Y:S01]  /*bda0*/  IMAD.X R6, RZ, RZ, ~R6, P1 ;  /* 0x000000ffff067224 */ /* 0x000fe200008e0e06 */
[----:B------:R-:W-:Y:S01]  /*bdb0*/  ISETP.NE.U32.AND P1, PT, RZ, UR8, PT ;  /* 0x00000008ff007c0c */ /* 0x000fe2000bf25070 */
[----:B------:R-:W0:Y:S02]  /*bdc0*/  LDC R19, c[0x0][0x148] ;  /* 0x00005200ff137b82 */ /* 0x000e240000000800 */
[----:B------:R-:W-:Y:S01]  /*bdd0*/  IMAD R8, R6, UR4, RZ ;  /* 0x0000000406087c24 */ /* 0x000fe2000f8e02ff */
[----:B------:R-:W-:Y:S01]  /*bde0*/  ISETP.NE.AND.EX P1, PT, RZ, UR9, PT, P1 ;  /* 0x00000009ff007c0c */ /* 0x000fe2000bf25310 */
[----:B------:R-:W-:Y:S01]  /*bdf0*/  IMAD.WIDE.U32 R6, R9, UR4, R2 ;  /* 0x0000000409067c25 */ /* 0x000fe2000f8e0002 */
[----:B------:R-:W-:-:S03]  /*be00*/  ULDC UR4, c[0x0][0x150] ;  /* 0x0000540000047ab9 */ /* 0x000fc60000000800 */
[----:B------:R-:W-:Y:S02]  /*be10*/  IMAD R9, R9, UR5, R8 ;  /* 0x0000000509097c24 */ /* 0x000fe4000f8e0208 */
[----:B------:R-:W-:Y:S01]  /*be20*/  FMUL R8, R11, UR4 ;  /* 0x000000040b087c20 */ /* 0x000fe20008400000 */
[----:B------:R-:W-:Y:S01]  /*be30*/  ULDC UR4, c[0x0][0x618] ;  /* 0x0001860000047ab9 */ /* 0x000fe20000000800 */
[----:B------:R-:W-:Y:S01]  /*be40*/  ULDC UR5, c[0x0][0x154] ;  /* 0x0000550000057ab9 */ /* 0x000fe20000000800 */
[----:B------:R-:W-:-:S03]  /*be50*/  IMAD.IADD R7, R7, 0x1, R9 ;  /* 0x0000000107077824 */ /* 0x000fc600078e0209 */
[----:B------:R-:W3:Y:S02]  /*be60*/  F2I.U32.TRUNC.NTZ R8, R8 ;  /* 0x0000000800087305 */ /* 0x000ee4000020f000 */
[----:B------:R-:W-:Y:S02]  /*be70*/  SHF.R.U64 R11, R6, UR4, R7 ;  /* 0x00000004060b7c19 */ /* 0x000fe40008001207 */
[----:B-1----:R-:W-:-:S05]  /*be80*/  I2FP.F32.U32 R6, R14 ;  /* 0x0000000e00067245 */ /* 0x002fca0000201000 */
[----:B------:R-:W-:Y:S01]  /*be90*/  FMUL R21, R6, UR5 ;  /* 0x0000000506157c20 */ /* 0x000fe20008400000 */
[----:B------:R-:W-:Y:S01]  /*bea0*/  SHF.R.U32.HI R6, RZ, UR4, R7 ;  /* 0x00000004ff067c19 */ /* 0x000fe20008011607 */
[----:B------:R-:W-:-:S03]  /*beb0*/  ULDC UR4, c[0x0][0x658] ;  /* 0x0001960000047ab9 */ /* 0x000fc60000000800 */
[--C-:B------:R-:W-:Y:S01]  /*bec0*/  SHF.R.U64 R20, R11, UR6, R6.reuse ;  /* 0x000000060b147c19 */ /* 0x100fe20008001206 */
[----:B------:R-:W1:Y:S01]  /*bed0*/  F2I.U32.TRUNC.NTZ R21, R21 ;  /* 0x0000001500157305 */ /* 0x000e62000020f000 */
[----:B------:R-:W-:Y:S01]  /*bee0*/  SHF.R.U32.HI R7, RZ, UR6, R6 ;  /* 0x00000006ff077c19 */ /* 0x000fe20008011606 */
[----:B---3--:R-:W-:-:S03]  /*bef0*/  IMAD.MOV R8, RZ, RZ, -R8 ;  /* 0x000000ffff087224 */ /* 0x008fc600078e0a08 */
[----:B------:R-:W-:Y:S01]  /*bf00*/  SHF.R.U64 R18, R20, UR4, R7 ;  /* 0x0000000414127c19 */ /* 0x000fe20008001207 */
[----:B--2---:R-:W-:Y:S01]  /*bf10*/  IMAD R17, R22, R8, R17 ;  /* 0x0000000816117224 */ /* 0x004fe200078e0211 */
[----:B------:R-:W-:-:S03]  /*bf20*/  SHF.R.U32.HI R23, RZ, UR4, R7 ;  /* 0x00000004ff177c19 */ /* 0x000fc60008011607 */
[----:B------:R-:W-:Y:S02]  /*bf30*/  IMAD.MOV.U32 R6, RZ, RZ, R18 ;  /* 0x000000ffff067224 */ /* 0x000fe400078e0012 */
[----:B------:R-:W-:Y:S01]  /*bf40*/  IMAD.MOV.U32 R7, RZ, RZ, R23 ;  /* 0x000000ffff077224 */ /* 0x000fe200078e0017 */
[----:B-1----:R-:W-:Y:S06]  /*bf50*/  @!P1 BRA `(.L_x_229) ;  /* 0x0000000000289947 */ /* 0x002fec0003800000 */
[----:B------:R-:W-:Y:S02]  /*bf60*/  ULDC UR4, c[0x0][0x64c] ;  /* 0x0001930000047ab9 */ /* 0x000fe40000000800 */
[----:B------:R-:W-:-:S05]  /*bf70*/  IADD3 R7, P1, R18, UR4, RZ ;  /* 0x0000000412077c10 */ /* 0x000fca000ff3e0ff */
[----:B------:R-:W-:-:S04]  /*bf80*/  IMAD.X R23, RZ, RZ, R23, P1 ;  /* 0x000000ffff177224 */ /* 0x000fc800008e0617 */
[----:B------:R-:W-:-:S04]  /*bf90*/  IMAD.WIDE.U32 R8, R23, UR8, RZ ;  /* 0x0000000817087c25 */ /* 0x000fc8000f8e00ff */
[----:B------:R-:W-:-:S04]  /*bfa0*/  IMAD.WIDE.U32 R8, P1, R7, UR9, R8 ;  /* 0x0000000907087c25 */ /* 0x000fc8000f820008 */
[----:B------:R-:W-:-:S04]  /*bfb0*/  IMAD.WIDE.U32 R6, R7, UR8, RZ ;  /* 0x0000000807067c25 */ /* 0x000fc8000f8e00ff */
[----:B------:R-:W-:Y:S01]  /*bfc0*/  IMAD.MOV.U32 R6, RZ, RZ, R9 ;  /* 0x000000ffff067224 */ /* 0x000fe200078e0009 */
[----:B------:R-:W-:Y:S01]  /*bfd0*/  IADD3 RZ, P4, R7, R8, RZ ;  /* 0x0000000807ff7210 */ /* 0x000fe20007f9e0ff */
[----:B------:R-:W-:-:S04]  /*bfe0*/  IMAD.X R7, RZ, RZ, RZ, P1 ;  /* 0x000000ffff077224 */ /* 0x000fc800008e06ff */
[----:B------:R-:W-:-:S08]  /*bff0*/  IMAD.WIDE.U32.X R6, R23, UR9, R6, P4 ;  /* 0x0000000917067c25 */ /* 0x000fd0000a0e0406 */
.L_x_229:
[----:B------:R-:W-:Y:S01]  /*c000*/  ULDC UR4, c[0x0][0x648] ;  /* 0x0001920000047ab9 */ /* 0x000fe20000000800 */
[----:B------:R-:W-:Y:S01]  /*c010*/  LOP3.LUT R20, R20, UR17, RZ, 0xc0, !PT ;  /* 0x0000001114147c12 */ /* 0x000fe2000f8ec0ff */
[----:B------:R-:W-:Y:S01]  /*c020*/  IMAD.MOV R21, RZ, RZ, -R21 ;  /* 0x000000ffff157224 */ /* 0x000fe200078e0a15 */
[----:B------:R-:W-:Y:S01]  /*c030*/  SHF.R.U64 R7, R6, UR4, R7 ;  /* 0x0000000406077c19 */ /* 0x000fe20008001207 */
[----:B------:R-:W-:Y:S01]  /*c040*/  ULDC UR4, c[0x0][0x638] ;  /* 0x00018e0000047ab9 */ /* 0x000fe20000000800 */
[----:B------:R-:W-:Y:S01]  /*c050*/  LOP3.LUT R11, R11, UR16, RZ, 0xc0, !PT ;  /* 0x000000100b0b7c12 */ /* 0x000fe2000f8ec0ff */
[----:B0-----:R-:W-:Y:S01]  /*c060*/  @P3 IMAD R17, R19, R21, R14 ;  /* 0x0000001513113224 */ /* 0x001fe200078e020e */
[----:B------:R-:W-:Y:S01]  /*c070*/  ULDC UR5, c[0x0][0x610] ;  /* 0x0001840000057ab9 */ /* 0x000fe20000000800 */
[----:B------:R-:W-:Y:S02]  /*c080*/  IMAD.MOV R9, RZ, RZ, -R7 ;  /* 0x000000ffff097224 */ /* 0x000fe400078e0a07 */
[----:B------:R-:W-:-:S02]  /*c090*/  IMAD R20, R7, UR18, R20 ;  /* 0x0000001207147c24 */ /* 0x000fc4000f8e0214 */
[----:B------:R-:W-:Y:S01]  /*c0a0*/  IMAD R18, R9, UR4, R18 ;  /* 0x0000000409127c24 */ /* 0x000fe2000f8e0212 */
[----:B------:R-:W-:Y:S01]  /*c0b0*/  ULDC UR4, c[0x0][0x600] ;  /* 0x0001800000047ab9 */ /* 0x000fe20000000800 */
[----:B------:R-:W-:Y:S02]  /*c0c0*/  IMAD R17, R20, UR5, R17 ;  /* 0x0000000514117c24 */ /* 0x000fe4000f8e0211 */
[----:B------:R-:W-:Y:S02]  /*c0d0*/  IMAD R18, R18, UR4, R11 ;  /* 0x0000000412127c24 */ /* 0x000fe4000f8e020b */
[----:B------:R-:W-:Y:S02]  /*c0e0*/  IMAD.MOV.U32 R7, RZ, RZ, 0x1 ;  /* 0x00000001ff077424 */ /* 0x000fe400078e00ff */
[----:B------:R-:W-:Y:S01]  /*c0f0*/  IMAD.MOV.U32 R6, RZ, RZ, R10 ;  /* 0x000000ffff067224 */ /* 0x000fe200078e000a */
[----:B------:R-:W-:Y:S02]  /*c100*/  SEL R14, R18, R17, !P3 ;  /* 0x00000011120e7207 */ /* 0x000fe40005800000 */
[----:B------:R-:W-:-:S07]  /*c110*/  SEL R11, R17, R18, !P3 ;  /* 0x00000012110b7207 */ /* 0x000fce0005800000 */
.L_x_227:
[----:B------:R-:W-:Y:S05]  /*c120*/  BSYNC B1 ;  /* 0x0000000000017941 */ /* 0x000fea0003800000 */
.L_x_226:
[----:B------:R-:W-:-:S13]  /*c130*/  LOP3.LUT P1, RZ, R7, 0xff, RZ, 0xc0, !PT ;  /* 0x000000ff07ff7812 */ /* 0x000fda000782c0ff */
[----:B------:R-:W-:Y:S05]  /*c140*/  @P1 BRA `(.L_x_230) ;  /* 0xfffffff4004c1947 */ /* 0x000fea000383ffff */
[----:B------:R-:W-:Y:S05]  /*c150*/  BSYNC B0 ;  /* 0x0000000000007941 */ /* 0x000fea0003800000 */
.L_x_218:
[----:B------:R-:W-:-:S03]  /*c160*/  UMOV UR4, 0xffffffff ;  /* 0xffffffff00047882 */ /* 0x000fc60000000000 */
[----:B------:R-:W-:Y:S05]  /*c170*/  BRA.DIV UR4, `(.L_x_231) ;  /* 0x0000000a04187947 */ /* 0x000fea000b800000 */
[----:B------:R-:W-:-:S13]  /*c180*/  ELECT P0, URZ, PT ;  /* 0x00000000003f782f */ /* 0x000fda0003800000 */
.L_x_252:
[----:B------:R-:W-:Y:S04]  /*c190*/  BSSY B0, `(.L_x_232) ;  /* 0x000006a000007945 */ /* 0x000fe80003800000 */
[----:B------:R-:W-:Y:S05]  /*c1a0*/  @!P0 BRA `(.L_x_233) ;  /* 0x0000000400a08947 */ /* 0x000fea0003800000 */
[----:B------:R-:W-:-:S04]  /*c1b0*/  LOP3.LUT R4, R4, 0x2, RZ, 0xfc, !PT ;  /* 0x0000000204047812 */ /* 0x000fc800078efcff */
[----:B------:R-:W-:-:S13]  /*c1c0*/  ISETP.NE.AND P0, PT, R4, 0x3, PT ;  /* 0x000000030400780c */ /* 0x000fda0003f05270 */
[----:B------:R-:W-:Y:S05]  /*c1d0*/  @!P0 BRA `(.L_x_234) ;  /* 0x0000000000048947 */ /* 0x000fea0003800000 */
[----:B------:R-:W-:Y:S01]  /*c1e0*/  BPT.TRAP 0x1 ;  /* 0x000000040000795c */ /* 0x000fe20000300000 */
.L_x_234:
[----:B------:R-:W0:Y:S01]  /*c1f0*/  S2R R3, SR_CgaCtaId ;  /* 0x0000000000037919 */ /* 0x000e220000008800 */
[----:B------:R-:W-:-:S04]  /*c200*/  MOV R0, 0x400 ;  /* 0x0000040000007802 */ /* 0x000fc80000000f00 */
[----:B0-----:R-:W-:Y:S02]  /*c210*/  LEA R0, R3, R0, 0x18 ;  /* 0x0000000003007211 */ /* 0x001fe400078ec0ff */
[----:B------:R-:W-:-:S03]  /*c220*/  SHF.L.U32 R3, R5, 0x1f, RZ ;  /* 0x0000001f05037819 */ /* 0x000fc600000006ff */
[----:B------:R-:W-:-:S04]  /*c230*/  VIADD R0, R0, 0x58 ;  /* 0x0000005800007836 */ /* 0x000fc80000000000 */
[C---:B------:R-:W-:Y:S02]  /*c240*/  IMAD R6, R13.reuse, 0x8, R0 ;  /* 0x000000080d067824 */ /* 0x040fe400078e0200 */
[----:B------:R-:W-:Y:S02]  /*c250*/  VIADD R13, R13, 0x1 ;  /* 0x000000010d0d7836 */ /* 0x000fe40000000000 */
[----:B------:R-:W0:Y:S03]  /*c260*/  SYNCS.PHASECHK.TRANS64.TRYWAIT P0, [R6+URZ], R3 ;  /* 0x00000003060075a7 */ /* 0x000e26000800017f */
[----:B------:R-:W-:-:S04]  /*c270*/  ISETP.NE.AND P1, PT, R13, 0xb, PT ;  /* 0x0000000b0d00780c */ /* 0x000fc80003f25270 */
[----:B------:R-:W-:Y:S02]  /*c280*/  SEL R2, RZ, 0x1, P1 ;  /* 0x00000001ff027807 */ /* 0x000fe40000800000 */
[----:B------:R-:W-:Y:S02]  /*c290*/  SEL R13, R13, RZ, P1 ;  /* 0x000000ff0d0d7207 */ /* 0x000fe40000800000 */
[----:B------:R-:W-:-:S03]  /*c2a0*/  LOP3.LUT R8, R5, R2, RZ, 0x3c, !PT ;  /* 0x0000000205087212 */ /* 0x000fc600078e3cff */
[----:B------:R-:W-:Y:S01]  /*c2b0*/  IMAD R7, R13, 0x8, R0 ;  /* 0x000000080d077824 */ /* 0x000fe200078e0200 */
[----:B------:R-:W-:Y:S01]  /*c2c0*/  SHF.L.U32 R4, R8, 0x1f, RZ ;  /* 0x0000001f08047819 */ /* 0x000fe200000006ff */
[----:B0-----:R-:W-:Y:S06]  /*c2d0*/  @!P0 BRA `(.L_x_235) ;  /* 0x0000000400e48947 */ /* 0x001fec0003800000 */
.L_x_253:
[----:B------:R-:W1:Y:S01]  /*c2e0*/  SYNCS.PHASECHK.TRANS64.TRYWAIT P0, [R7+URZ], R4 ;  /* 0x00000004070075a7 */ /* 0x000e62000800017f */
[----:B------:R-:W-:-:S05]  /*c2f0*/  VIADD R2, R13, 0x1 ;  /* 0x000000010d027836 */ /* 0x000fca0000000000 */
[----:B------:R-:W-:-:S04]  /*c300*/  ISETP.NE.AND P1, PT, R2, 0xb, PT ;  /* 0x0000000b0200780c */ /* 0x000fc80003f25270 */
[----:B0-----:R-:W-:Y:S02]  /*c310*/  SEL R3, RZ, 0x1, P1 ;  /* 0x00000001ff037807 */ /* 0x001fe40000800000 */
[----:B------:R-:W-:Y:S02]  /*c320*/  SEL R9, R2, RZ, P1 ;  /* 0x000000ff02097207 */ /* 0x000fe40000800000 */
[----:B------:R-:W-:-:S03]  /*c330*/  LOP3.LUT R8, R8, R3, RZ, 0x3c, !PT ;  /* 0x0000000308087212 */ /* 0x000fc600078e3cff */
[----:B------:R-:W-:Y:S01]  /*c340*/  IMAD R6, R9, 0x8, R0 ;  /* 0x0000000809067824 */ /* 0x000fe200078e0200 */
[----:B------:R-:W-:Y:S01]  /*c350*/  SHF.L.U32 R5, R8, 0x1f, RZ ;  /* 0x0000001f08057819 */ /* 0x000fe200000006ff */
[----:B-1----:R-:W-:Y:S06]  /*c360*/  @!P0 BRA `(.L_x_236) ;  /* 0x0000000400d48947 */ /* 0x002fec0003800000 */
.L_x_254:
[----:B------:R-:W1:Y:S01]  /*c370*/  SYNCS.PHASECHK.TRANS64.TRYWAIT P0, [R6+URZ], R5 ;  /* 0x00000005060075a7 */ /* 0x000e62000800017f */
[----:B------:R-:W-:-:S05]  /*c380*/  VIADD R2, R9, 0x1 ;  /* 0x0000000109027836 */ /* 0x000fca0000000000 */
[----:B------:R-:W-:-:S04]  /*c390*/  ISETP.NE.AND P1, PT, R2, 0xb, PT ;  /* 0x0000000b0200780c */ /* 0x000fc80003f25270 */
[----:B------:R-:W-:Y:S02]  /*c3a0*/  SEL R3, RZ, 0x1, P1 ;  /* 0x00000001ff037807 */ /* 0x000fe40000800000 */
[----:B0-----:R-:W-:Y:S02]  /*c3b0*/  SEL R7, R2, RZ, P1 ;  /* 0x000000ff02077207 */ /* 0x001fe40000800000 */
[----:B------:R-:W-:-:S03]  /*c3c0*/  LOP3.LUT R8, R8, R3, RZ, 0x3c, !PT ;  /* 0x0000000308087212 */ /* 0x000fc600078e3cff */
[----:B------:R-:W-:Y:S01]  /*c3d0*/  IMAD R9, R7, 0x8, R0 ;  /* 0x0000000807097824 */ /* 0x000fe200078e0200 */
[----:B------:R-:W-:Y:S01]  /*c3e0*/  SHF.L.U32 R4, R8, 0x1f, RZ ;  /* 0x0000001f08047819 */ /* 0x000fe200000006ff */
[----:B-1----:R-:W-:Y:S06]  /*c3f0*/  @!P0 BRA `(.L_x_237) ;  /* 0x0000000400c48947 */ /* 0x002fec0003800000 */
.L_x_255:
[----:B------:R-:W1:Y:S01]  /*c400*/  SYNCS.PHASECHK.TRANS64.TRYWAIT P0, [R9+URZ], R4 ;  /* 0x00000004090075a7 */ /* 0x000e62000800017f */
[----:B------:R-:W-:-:S05]  /*c410*/  VIADD R2, R7, 0x1 ;  /* 0x0000000107027836 */ /* 0x000fca0000000000 */
[----:B------:R-:W-:-:S04]  /*c420*/  ISETP.NE.AND P1, PT, R2, 0xb, PT ;  /* 0x0000000b0200780c */ /* 0x000fc80003f25270 */
[----:B------:R-:W-:Y:S02]  /*c430*/  SEL R3, RZ, 0x1, P1 ;  /* 0x00000001ff037807 */ /* 0x000fe40000800000 */
[----:B------:R-:W-:Y:S02]  /*c440*/  SEL R7, R2, RZ, P1 ;  /* 0x000000ff02077207 */ /* 0x000fe40000800000 */
[----:B------:R-:W-:-:S03]  /*c450*/  LOP3.LUT R8, R8, R3, RZ, 0x3c, !PT ;  /* 0x0000000308087212 */ /* 0x000fc600078e3cff */
[----:B0-----:R-:W-:Y:S01]  /*c460*/  IMAD R6, R7, 0x8, R0 ;  /* 0x0000000807067824 */ /* 0x001fe200078e0200 */
[----:B------:R-:W-:Y:S01]  /*c470*/  SHF.L.U32 R5, R8, 0x1f, RZ ;  /* 0x0000001f08057819 */ /* 0x000fe200000006ff */
[----:B-1----:R-:W-:Y:S06]  /*c480*/  @!P0 BRA `(.L_x_238) ;  /* 0x0000000400b48947 */ /* 0x002fec0003800000 */
.L_x_256:
        /* <DEDUP_REMOVED lines=9> */
.L_x_257:
        /* <DEDUP_REMOVED lines=9> */
.L_x_258:
        /* <DEDUP_REMOVED lines=9> */
.L_x_259:
[----:B------:R-:W1:Y:S01]  /*c640*/  SYNCS.PHASECHK.TRANS64.TRYWAIT P0, [R9+URZ], R4 ;  /* 0x00000004090075a7 */ /* 0x000e62000800017f */
[----:B------:R-:W-:-:S05]  /*c650*/  VIADD R2, R7, 0x1 ;  /* 0x0000000107027836 */ /* 0x000fca0000000000 */
[----:B------:R-:W-:-:S04]  /*c660*/  ISETP.NE.AND P1, PT, R2, 0xb, PT ;  /* 0x0000000b0200780c */ /* 0x000fc80003f25270 */
[----:B------:R-:W-:Y:S02]  /*c670*/  SEL R3, RZ, 0x1, P1 ;  /* 0x00000001ff037807 */ /* 0x000fe40000800000 */
[----:B------:R-:W-:Y:S02]  /*c680*/  SEL R7, R2, RZ, P1 ;  /* 0x000000ff02077207 */ /* 0x000fe40000800000 */
[----:B------:R-:W-:-:S03]  /*c690*/  LOP3.LUT R8, R8, R3, RZ, 0x3c, !PT ;  /* 0x0000000308087212 */ /* 0x000fc600078e3cff */
[----:B------:R-:W-:Y:S01]  /*c6a0*/  IMAD R10, R7, 0x8, R0 ;  /* 0x00000008070a7824 */ /* 0x000fe200078e0200 */
[----:B0-----:R-:W-:Y:S01]  /*c6b0*/  SHF.L.U32 R5, R8, 0x1f, RZ ;  /* 0x0000001f08057819 */ /* 0x001fe200000006ff */
[----:B-1----:R-:W-:Y:S06]  /*c6c0*/  @!P0 BRA `(.L_x_242) ;  /* 0x0000000400748947 */ /* 0x002fec0003800000 */
.L_x_260:
[----:B------:R-:W1:Y:S01]  /*c6d0*/  SYNCS.PHASECHK.TRANS64.TRYWAIT P0, [R10+URZ], R5 ;  /* 0x000000050a0075a7 */ /* 0x000e62000800017f */
[----:B------:R-:W-:-:S05]  /*c6e0*/  VIADD R2, R7, 0x1 ;  /* 0x0000000107027836 */ /* 0x000fca0000000000 */
[----:B------:R-:W-:-:S04]  /*c6f0*/  ISETP.NE.AND P1, PT, R2, 0xb, PT ;  /* 0x0000000b0200780c */ /* 0x000fc80003f25270 */
[----:B------:R-:W-:Y:S02]  /*c700*/  SEL R3, RZ, 0x1, P1 ;  /* 0x00000001ff037807 */ /* 0x000fe40000800000 */
[----:B------:R-:W-:Y:S02]  /*c710*/  SEL R7, R2, RZ, P1 ;  /* 0x000000ff02077207 */ /* 0x000fe40000800000 */
[----:B0-----:R-:W-:-:S03]  /*c720*/  LOP3.LUT R9, R8, R3, RZ, 0x3c, !PT ;  /* 0x0000000308097212 */ /* 0x001fc600078e3cff */
[----:B------:R-:W-:Y:S01]  /*c730*/  IMAD R11, R7, 0x8, R0 ;  /* 0x00000008070b7824 */ /* 0x000fe200078e0200 */
[----:B------:R-:W-:Y:S01]  /*c740*/  SHF.L.U32 R6, R9, 0x1f, RZ ;  /* 0x0000001f09067819 */ /* 0x000fe200000006ff */
[----:B-1----:R-:W-:Y:S06]  /*c750*/  @!P0 BRA `(.L_x_243) ;  /* 0x0000000400648947 */ /* 0x002fec0003800000 */
.L_x_261:
[----:B------:R-:W1:Y:S01]  /*c760*/  SYNCS.PHASECHK.TRANS64.TRYWAIT P0, [R11+URZ], R6 ;  /* 0x000000060b0075a7 */ /* 0x000e62000800017f */
[----:B------:R-:W-:-:S05]  /*c770*/  VIADD R2, R7, 0x1 ;  /* 0x0000000107027836 */ /* 0x000fca0000000000 */
[----:B------:R-:W-:-:S04]  /*c780*/  ISETP.NE.AND P1, PT, R2, 0xb, PT ;  /* 0x0000000b0200780c */ /* 0x000fc80003f25270 */
[----:B------:R-:W-:Y:S02]  /*c790*/  SEL R4, RZ, 0x1, P1 ;  /* 0x00000001ff047807 */ /* 0x000fe40000800000 */
[----:B------:R-:W-:Y:S02]  /*c7a0*/  SEL R3, R2, RZ, P1 ;  /* 0x000000ff02037207 */ /* 0x000fe40000800000 */
[----:B------:R-:W-:Y:S01]  /*c7b0*/  LOP3.LUT R4, R9, R4, RZ, 0x3c, !PT ;  /* 0x0000000409047212 */ /* 0x000fe200078e3cff */
[----:B-1----:R-:W-:Y:S06]  /*c7c0*/  @!P0 BRA `(.L_x_244) ;  /* 0x00000004005c8947 */ /* 0x002fec0003800000 */
.L_x_262:
[----:B------:R-:W-:Y:S01]  /*c7d0*/  IMAD R3, R3, 0x8, R0 ;  /* 0x0000000803037824 */ /* 0x000fe200078e0200 */
[----:B------:R-:W-:-:S07]  /*c7e0*/  SHF.L.U32 R0, R4, 0x1f, RZ ;  /* 0x0000001f04007819 */ /* 0x000fce00000006ff */
.L_x_245:
[----:B--2---:R2:W3:Y:S02]  /*c7f0*/  SYNCS.PHASECHK.TRANS64.TRYWAIT P0, [R3+URZ], R0 ;  /* 0x00000000030075a7 */ /* 0x0044e4000800017f */
[----:B---3--:R-:W-:Y:S05]  /*c800*/  @!P0 NANOSLEEP.SYNCS 0x989680 ;  /* 0x009896800000895d */ /* 0x008fea0003900000 */
[----:B------:R-:W3:Y:S02]  /*c810*/  @!P0 SYNCS.PHASECHK.TRANS64 P0, [R3+URZ], R0 ;  /* 0x00000000030085a7 */ /* 0x000ee4000800007f */
[----:B---3--:R-:W-:Y:S05]  /*c820*/  @!P0 BRA `(.L_x_245) ;  /* 0xfffffffc00f08947 */ /* 0x008fea000383ffff */
.L_x_233:
[----:B------:R-:W-:Y:S05]  /*c830*/  BSYNC B0 ;  /* 0x0000000000007941 */ /* 0x000fea0003800000 */
.L_x_232:
[----:B------:R-:W-:Y:S05]  /*c840*/  EXIT ;  /* 0x000000000000794d */ /* 0x000fea0003800000 */
.L_x_18:
[----:B-1----:R-:W-:-:S04]  /*c850*/  IMAD.U32 R12, RZ, RZ, UR5 ;  /* 0x00000005ff0c7e24 */ /* 0x002fc8000f8e00ff */
[----:B------:R1:W4:Y:S03]  /*c860*/  SYNCS.PHASECHK.TRANS64.TRYWAIT P0, [R12+URZ], R11 ;  /* 0x0000000b0c0075a7 */ /* 0x000326000800017f */
[----:B----4-:R-:W-:Y:S05]  /*c870*/  @!P0 NANOSLEEP.SYNCS 0x989680 ;  /* 0x009896800000895d */ /* 0x010fea0003900000 */
[----:B------:R-:W4:Y:S02]  /*c880*/  @!P0 SYNCS.PHASECHK.TRANS64 P0, [R12+URZ], R11 ;  /* 0x0000000b0c0085a7 */ /* 0x000f24000800007f */
[----:B----4-:R-:W-:Y:S05]  /*c890*/  @!P0 BRA `(.L_x_18) ;  /* 0xfffffffc00ec8947 */ /* 0x010fea000383ffff */
[----:B------:R-:W-:Y:S05]  /*c8a0*/  BRA `(.L_x_17) ;  /* 0xffffff4c00d07947 */ /* 0x000fea000383ffff */
.L_x_24:
[----:B-1----:R-:W-:-:S04]  /*c8b0*/  IMAD.U32 R189, RZ, RZ, UR14 ;  /* 0x0000000effbd7e24 */ /* 0x002fc8000f8e00ff */
[----:B------:R1:W4:Y:S03]  /*c8c0*/  SYNCS.PHASECHK.TRANS64.TRYWAIT P0, [R189+URZ], R188 ;  /* 0x000000bcbd0075a7 */ /* 0x000326000800017f */
[----:B----4-:R-:W-:Y:S05]  /*c8d0*/  @!P0 NANOSLEEP.SYNCS 0x989680 ;  /* 0x009896800000895d */ /* 0x010fea0003900000 */
[----:B------:R-:W4:Y:S02]  /*c8e0*/  @!P0 SYNCS.PHASECHK.TRANS64 P0, [R189+URZ], R188 ;  /* 0x000000bcbd0085a7 */ /* 0x000f24000800007f */
[----:B----4-:R-:W-:Y:S05]  /*c8f0*/  @!P0 BRA `(.L_x_24) ;  /* 0xfffffffc00ec8947 */ /* 0x010fea000383ffff */
[----:B------:R-:W-:Y:S05]  /*c900*/  BRA `(.L_x_23) ;  /* 0xffffff60002c7947 */ /* 0x000fea000383ffff */
.L_x_219:
[----:B------:R-:W-:Y:S01]  /*c910*/  BSSY B1, `(.L_x_246) ;  /* 0x0000006000017945 */ /* 0x000fe20003800000 */
[----:B------:R-:W-:-:S07]  /*c920*/  IMAD.MOV.U32 R7, RZ, RZ, -0x1 ;  /* 0xffffffffff077424 */ /* 0x000fce00078e00ff */
[----:B------:R-:W-:Y:S05]  /*c930*/  WARPSYNC.COLLECTIVE R7, `(.L_x_247) ;  /* 0x00000000070c7348 */ /* 0x000fea0003c00000 */
[----:B------:R-:W-:Y:S02]  /*c940*/  ELECT P1, UR62, PT ;  /* 0x00000000003e782f */ /* 0x000fe40003820000 */
[----:B------:R-:W-:Y:S01]  /*c950*/  MOV R7, UR62 ;  /* 0x0000003e00077c02 */ /* 0x000fe20008000f00 */
[----:B------:R-:W-:Y:S10]  /*c960*/  ENDCOLLECTIVE ;  /* 0x000000000000791b */ /* 0x000ff40003800000 */
.L_x_247:
[----:B------:R-:W-:Y:S05]  /*c970*/  BSYNC B1 ;  /* 0x0000000000017941 */ /* 0x000fea0003800000 */
.L_x_246:
[----:B------:R-:W-:Y:S05]  /*c980*/  BRA `(.L_x_248) ;  /* 0xffffffec00487947 */ /* 0x000fea000383ffff */
.L_x_222:
[----:B-1----:R1:W2:Y:S02]  /*c990*/  SYNCS.PHASECHK.TRANS64.TRYWAIT P1, [R19+URZ+0x58], R10 ;  /* 0x0000580a130075a7 */ /* 0x0022a4000802017f */
[----:B--2---:R-:W-:Y:S05]  /*c9a0*/  @!P1 NANOSLEEP.SYNCS 0x989680 ;  /* 0x009896800000995d */ /* 0x004fea0003900000 */
[----:B------:R-:W2:Y:S02]  /*c9b0*/  @!P1 SYNCS.PHASECHK.TRANS64 P1, [R19+URZ+0x58], R10 ;  /* 0x0000580a130095a7 */ /* 0x000ea4000802007f */
[----:B--2---:R-:W-:Y:S05]  /*c9c0*/  @!P1 BRA `(.L_x_222) ;  /* 0xfffffffc00f09947 */ /* 0x004fea000383ffff */
[----:B------:R-:W-:Y:S05]  /*c9d0*/  BRA `(.L_x_249) ;  /* 0xffffffec007c7947 */ /* 0x000fea000383ffff */
.L_x_231:
[----:B------:R-:W-:Y:S01]  /*c9e0*/  BSSY B0, `(.L_x_250) ;  /* 0x0000006000007945 */ /* 0x000fe20003800000 */
[----:B------:R-:W-:-:S07]  /*c9f0*/  IMAD.MOV.U32 R7, RZ, RZ, -0x1 ;  /* 0xffffffffff077424 */ /* 0x000fce00078e00ff */
[----:B------:R-:W-:Y:S05]  /*ca00*/  WARPSYNC.COLLECTIVE R7, `(.L_x_251) ;  /* 0x00000000070c7348 */ /* 0x000fea0003c00000 */
[----:B------:R-:W-:Y:S02]  /*ca10*/  ELECT P1, UR62, PT ;  /* 0x00000000003e782f */ /* 0x000fe40003820000 */
[----:B------:R-:W-:Y:S01]  /*ca20*/  MOV R7, UR62 ;  /* 0x0000003e00077c02 */ /* 0x000fe20008000f00 */
[----:B------:R-:W-:Y:S10]  /*ca30*/  ENDCOLLECTIVE ;  /* 0x000000000000791b */ /* 0x000ff40003800000 */
.L_x_251:
[----:B------:R-:W-:Y:S05]  /*ca40*/  BSYNC B0 ;  /* 0x0000000000007941 */ /* 0x000fea0003800000 */
.L_x_250:
[----:B------:R-:W-:Y:S01]  /*ca50*/  PLOP3.LUT P0, PT, P1, PT, PT, 0x80, 0x0 ;  /* 0x000000000000781c */ /* 0x000fe20000f0f070 */
[----:B------:R-:W-:-:S12]  /*ca60*/  BRA `(.L_x_252) ;  /* 0xfffffff400c87947 */ /* 0x000fd8000383ffff */
.L_x_235:
[----:B0-----:R0:W1:Y:S02]  /*ca70*/  SYNCS.PHASECHK.TRANS64.TRYWAIT P0, [R6+URZ], R3 ;  /* 0x00000003060075a7 */ /* 0x001064000800017f */
[----:B-1----:R-:W-:Y:S05]  /*ca80*/  @!P0 NANOSLEEP.SYNCS 0x989680 ;  /* 0x009896800000895d */ /* 0x002fea0003900000 */
[----:B------:R-:W1:Y:S02]  /*ca90*/  @!P0 SYNCS.PHASECHK.TRANS64 P0, [R6+URZ], R3 ;  /* 0x00000003060085a7 */ /* 0x000e64000800007f */
[----:B-1----:R-:W-:Y:S05]  /*caa0*/  @!P0 BRA `(.L_x_235) ;  /* 0xfffffffc00f08947 */ /* 0x002fea000383ffff */
[----:B------:R-:W-:Y:S05]  /*cab0*/  BRA `(.L_x_253) ;  /* 0xfffffff800087947 */ /* 0x000fea000383ffff */
.L_x_236:
[----:B0-----:R0:W1:Y:S02]  /*cac0*/  SYNCS.PHASECHK.TRANS64.TRYWAIT P0, [R7+URZ], R4 ;  /* 0x00000004070075a7 */ /* 0x001064000800017f */
[----:B-1----:R-:W-:Y:S05]  /*cad0*/  @!P0 NANOSLEEP.SYNCS 0x989680 ;  /* 0x009896800000895d */ /* 0x002fea0003900000 */
[----:B------:R-:W1:Y:S02]  /*cae0*/  @!P0 SYNCS.PHASECHK.TRANS64 P0, [R7+URZ], R4 ;  /* 0x00000004070085a7 */ /* 0x000e64000800007f */
[----:B-1----:R-:W-:Y:S05]  /*caf0*/  @!P0 BRA `(.L_x_236) ;  /* 0xfffffffc00f08947 */ /* 0x002fea000383ffff */
[----:B------:R-:W-:Y:S05]  /*cb00*/  BRA `(.L_x_254) ;  /* 0xfffffff800187947 */ /* 0x000fea000383ffff */
.L_x_237:
[----:B0-----:R0:W1:Y:S02]  /*cb10*/  SYNCS.PHASECHK.TRANS64.TRYWAIT P0, [R6+URZ], R5 ;  /* 0x00000005060075a7 */ /* 0x001064000800017f */
[----:B-1----:R-:W-:Y:S05]  /*cb20*/  @!P0 NANOSLEEP.SYNCS 0x989680 ;  /* 0x009896800000895d */ /* 0x002fea0003900000 */
[----:B------:R-:W1:Y:S02]  /*cb30*/  @!P0 SYNCS.PHASECHK.TRANS64 P0, [R6+URZ], R5 ;  /* 0x00000005060085a7 */ /* 0x000e64000800007f */
[----:B-1----:R-:W-:Y:S05]  /*cb40*/  @!P0 BRA `(.L_x_237) ;  /* 0xfffffffc00f08947 */ /* 0x002fea000383ffff */
[----:B------:R-:W-:Y:S05]  /*cb50*/  BRA `(.L_x_255) ;  /* 0xfffffff800287947 */ /* 0x000fea000383ffff */
.L_x_238:
[----:B0-----:R0:W1:Y:S02]  /*cb60*/  SYNCS.PHASECHK.TRANS64.TRYWAIT P0, [R9+URZ], R4 ;  /* 0x00000004090075a7 */ /* 0x001064000800017f */
[----:B-1----:R-:W-:Y:S05]  /*cb70*/  @!P0 NANOSLEEP.SYNCS 0x989680 ;  /* 0x009896800000895d */ /* 0x002fea0003900000 */
[----:B------:R-:W1:Y:S02]  /*cb80*/  @!P0 SYNCS.PHASECHK.TRANS64 P0, [R9+URZ], R4 ;  /* 0x00000004090085a7 */ /* 0x000e64000800007f */
[----:B-1----:R-:W-:Y:S05]  /*cb90*/  @!P0 BRA `(.L_x_238) ;  /* 0xfffffffc00f08947 */ /* 0x002fea000383ffff */
[----:B------:R-:W-:Y:S05]  /*cba0*/  BRA `(.L_x_256) ;  /* 0xfffffff800387947 */ /* 0x000fea000383ffff */
.L_x_239:
[----:B0-----:R0:W1:Y:S02]  /*cbb0*/  SYNCS.PHASECHK.TRANS64.TRYWAIT P0, [R6+URZ], R5 ;  /* 0x00000005060075a7 */ /* 0x001064000800017f */
[----:B-1----:R-:W-:Y:S05]  /*cbc0*/  @!P0 NANOSLEEP.SYNCS 0x989680 ;  /* 0x009896800000895d */ /* 0x002fea0003900000 */
[----:B------:R-:W1:Y:S02]  /*cbd0*/  @!P0 SYNCS.PHASECHK.TRANS64 P0, [R6+URZ], R5 ;  /* 0x00000005060085a7 */ /* 0x000e64000800007f */
[----:B-1----:R-:W-:Y:S05]  /*cbe0*/  @!P0 BRA `(.L_x_239) ;  /* 0xfffffffc00f08947 */ /* 0x002fea000383ffff */
[----:B------:R-:W-:Y:S05]  /*cbf0*/  BRA `(.L_x_257) ;  /* 0xfffffff800487947 */ /* 0x000fea000383ffff */
.L_x_240:
[----:B0-----:R0:W1:Y:S02]  /*cc00*/  SYNCS.PHASECHK.TRANS64.TRYWAIT P0, [R9+URZ], R4 ;  /* 0x00000004090075a7 */ /* 0x001064000800017f */
[----:B-1----:R-:W-:Y:S05]  /*cc10*/  @!P0 NANOSLEEP.SYNCS 0x989680 ;  /* 0x009896800000895d */ /* 0x002fea0003900000 */
[----:B------:R-:W1:Y:S02]  /*cc20*/  @!P0 SYNCS.PHASECHK.TRANS64 P0, [R9+URZ], R4 ;  /* 0x00000004090085a7 */ /* 0x000e64000800007f */
[----:B-1----:R-:W-:Y:S05]  /*cc30*/  @!P0 BRA `(.L_x_240) ;  /* 0xfffffffc00f08947 */ /* 0x002fea000383ffff */
[----:B------:R-:W-:Y:S05]  /*cc40*/  BRA `(.L_x_258) ;  /* 0xfffffff800587947 */ /* 0x000fea000383ffff */
.L_x_241:
[----:B0-----:R0:W1:Y:S02]  /*cc50*/  SYNCS.PHASECHK.TRANS64.TRYWAIT P0, [R6+URZ], R5 ;  /* 0x00000005060075a7 */ /* 0x001064000800017f */
[----:B-1----:R-:W-:Y:S05]  /*cc60*/  @!P0 NANOSLEEP.SYNCS 0x989680 ;  /* 0x009896800000895d */ /* 0x002fea0003900000 */
[----:B------:R-:W1:Y:S02]  /*cc70*/  @!P0 SYNCS.PHASECHK.TRANS64 P0, [R6+URZ], R5 ;  /* 0x00000005060085a7 */ /* 0x000e64000800007f */
[----:B-1----:R-:W-:Y:S05]  /*cc80*/  @!P0 BRA `(.L_x_241) ;  /* 0xfffffffc00f08947 */ /* 0x002fea000383ffff */
[----:B------:R-:W-:Y:S05]  /*cc90*/  BRA `(.L_x_259) ;  /* 0xfffffff800687947 */ /* 0x000fea000383ffff */
.L_x_242:
[----:B0-----:R0:W1:Y:S02]  /*cca0*/  SYNCS.PHASECHK.TRANS64.TRYWAIT P0, [R9+URZ], R4 ;  /* 0x00000004090075a7 */ /* 0x001064000800017f */
[----:B-1----:R-:W-:Y:S05]  /*ccb0*/  @!P0 NANOSLEEP.SYNCS 0x989680 ;  /* 0x009896800000895d */ /* 0x002fea0003900000 */
[----:B------:R-:W1:Y:S02]  /*ccc0*/  @!P0 SYNCS.PHASECHK.TRANS64 P0, [R9+URZ], R4 ;  /* 0x00000004090085a7 */ /* 0x000e64000800007f */
[----:B-1----:R-:W-:Y:S05]  /*ccd0*/  @!P0 BRA `(.L_x_242) ;  /* 0xfffffffc00f08947 */ /* 0x002fea000383ffff */
[----:B------:R-:W-:Y:S05]  /*cce0*/  BRA `(.L_x_260) ;  /* 0xfffffff800787947 */ /* 0x000fea000383ffff */
.L_x_243:
[----:B0-----:R0:W1:Y:S02]  /*ccf0*/  SYNCS.PHASECHK.TRANS64.TRYWAIT P0, [R10+URZ], R5 ;  /* 0x000000050a0075a7 */ /* 0x001064000800017f */
[----:B-1----:R-:W-:Y:S05]  /*cd00*/  @!P0 NANOSLEEP.SYNCS 0x989680 ;  /* 0x009896800000895d */ /* 0x002fea0003900000 */
[----:B------:R-:W1:Y:S02]  /*cd10*/  @!P0 SYNCS.PHASECHK.TRANS64 P0, [R10+URZ], R5 ;  /* 0x000000050a0085a7 */ /* 0x000e64000800007f */
[----:B-1----:R-:W-:Y:S05]  /*cd20*/  @!P0 BRA `(.L_x_243) ;  /* 0xfffffffc00f08947 */ /* 0x002fea000383ffff */
[----:B------:R-:W-:Y:S05]  /*cd30*/  BRA `(.L_x_261) ;  /* 0xfffffff800887947 */ /* 0x000fea000383ffff */
.L_x_244:
[----:B-1----:R1:W2:Y:S02]  /*cd40*/  SYNCS.PHASECHK.TRANS64.TRYWAIT P0, [R11+URZ], R6 ;  /* 0x000000060b0075a7 */ /* 0x0022a4000800017f */
[----:B--2---:R-:W-:Y:S05]  /*cd50*/  @!P0 NANOSLEEP.SYNCS 0x989680 ;  /* 0x009896800000895d */ /* 0x004fea0003900000 */
[----:B------:R-:W2:Y:S02]  /*cd60*/  @!P0 SYNCS.PHASECHK.TRANS64 P0, [R11+URZ], R6 ;  /* 0x000000060b0085a7 */ /* 0x000ea4000800007f */
[----:B--2---:R-:W-:Y:S05]  /*cd70*/  @!P0 BRA `(.L_x_244) ;  /* 0xfffffffc00f08947 */ /* 0x004fea000383ffff */
[----:B------:R-:W-:Y:S05]  /*cd80*/  BRA `(.L_x_262) ;  /* 0xfffffff800907947 */ /* 0x000fea000383ffff */
.L_x_263:
[----:B------:R-:W-:-:S00]  /*cd90*/  BRA `(.L_x_263) ;  /* 0xfffffffc00fc7947 */ /* 0x000fc0000383ffff */
[----:B------:R-:W-:-:S00]  /*cda0*/  NOP ;  /* 0x0000000000007918 */ /* 0x000fc00000000000 */
        /* <DEDUP_REMOVED lines=13> */
.L_x_264:


//--------------------- .nv.shared._ZN7cutlass13device_kernelINS_4gemm6kernel13GemmUniversalIN4cute5tupleIJiiiiEEENS1_10collective13CollectiveMmaINS1_37MainloopSm90TmaGmmaWarpSpecializedFP8ILi11ENS5_IJNS4_1CILi1EEESB_SB_EEENS1_35KernelTmaWarpSpecializedCooperativeEEENS5_IJNSA_ILi128EEENSA_ILi176EEENSA_ILi64EEEEEENS_12float_e4m3_tENS5_IJlSB_lEEESJ_SK_NS4_8TiledMMAINS4_8MMA_AtomIJNS4_4SM904GMMA30MMA_64x16x32_F32E4M3E4M3_SS_TNILNSO_7ScaleInE1ELSQ_1EEEEEENS4_6LayoutINS5_IJNSA_ILi2EEESB_SB_EEENS5_IJSB_NSA_ILi0EEESW_EEEEENS5_IJNS4_10UnderscoreESZ_SZ_EEEEENS4_13SM90_TMA_LOADENS4_14ComposedLayoutINS4_7SwizzleILi2ELi4ELi3EEENS4_18smem_ptr_flag_bitsILi8EEENST_INS5_IJNSA_ILi8EEESH_EEENS5_IJSH_SB_EEEEEEEvNS4_8identityES12_S1C_vS1D_EENS_8epilogue10collective6detail29Sm90TmaWarpSpecializedAdapterINS1G_15DefaultEpilogueISJ_SK_SK_NS1F_6thread17LinearCombinationISJ_Li1EffLNS1K_9ScaleType4KindE0ELNS_15FloatRoundStyleE2ESJ_EENS1_15EpilogueDefaultEEEEEvvEEEEvNT_6ParamsE --------------------------
	.section	.nv.shared._ZN7cutlass13device_kernelINS_4gemm6kernel13GemmUniversalIN4cute5tupleIJiiiiEEENS1_10collective13CollectiveMmaINS1_37MainloopSm90TmaGmmaWarpSpecializedFP8ILi11ENS5_IJNS4_1CILi1EEESB_SB_EEENS1_35KernelTmaWarpSpecializedCooperativeEEENS5_IJNSA_ILi128EEENSA_ILi176EEENSA_ILi64EEEEEENS_12float_e4m3_tENS5_IJlSB_lEEESJ_SK_NS4_8TiledMMAINS4_8MMA_AtomIJNS4_4SM904GMMA30MMA_64x16x32_F32E4M3E4M3_SS_TNILNSO_7ScaleInE1ELSQ_1EEEEEENS4_6LayoutINS5_IJNSA_ILi2EEESB_SB_EEENS5_IJSB_NSA_ILi0EEESW_EEEEENS5_IJNS4_10UnderscoreESZ_SZ_EEEEENS4_13SM90_TMA_LOADENS4_14ComposedLayoutINS4_7SwizzleILi2ELi4ELi3EEENS4_18smem_ptr_flag_bitsILi8EEENST_INS5_IJNSA_ILi8EEESH_EEENS5_IJSH_SB_EEEEEEEvNS4_8identityES12_S1C_vS1D_EENS_8epilogue10collective6detail29Sm90TmaWarpSpecializedAdapterINS1G_15DefaultEpilogueISJ_SK_SK_NS1F_6thread17LinearCombinationISJ_Li1EffLNS1K_9ScaleType4KindE0ELNS_15FloatRoundStyleE2ESJ_EENS1_15EpilogueDefaultEEEEEvvEEEEvNT_6ParamsE,"aw",@nobits
	.sectionflags	@""
	.align	16
	.zero		1024


//--------------------- .nv.shared.reserved.0     --------------------------
	.section	.nv.shared.reserved.0,"aw",@nobits
	.weak		__nv_reservedSMEM_offset_0_alias
	.size		__nv_reservedSMEM_offset_0_alias, 0, 0
	.other		__nv_reservedSMEM_offset_0_alias,@"STO_CUDA_RESERVED_SHARED STV_DEFAULT"
__nv_reservedSMEM_offset_0_alias:
	.zero		0


//--------------------- .nv.global                --------------------------
	.section	.nv.global,"aw",@nobits
.nv.global:
	.type		_ZN39_INTERNAL_826dfae1_4_k_cu_d214f014_97804cute1_E,@object
	.size		_ZN39_INTERNAL_826dfae1_4_k_cu_d214f014_97804cute1_E,(_ZN39_INTERNAL_826dfae1_4_k_cu_d214f014_97804cuda3std3__45__cpo6cbeginE - _ZN39_INTERNAL_826dfae1_4_k_cu_d214f014_97804cute1_E)
_ZN39_INTERNAL_826dfae1_4_k_cu_d214f014_97804cute1_E:
	.zero		1
	.type		_ZN39_INTERNAL_826dfae1_4_k_cu_d214f014_97804cuda3std3__45__cpo6cbeginE,@object
	.size		_ZN39_INTERNAL_826dfae1_4_k_cu_d214f014_97804cuda3std3__45__cpo6cbeginE,(_ZN39_INTERNAL_826dfae1_4_k_cu_d214f014_97804cuda3std3__48in_placeE - _ZN39_INTERNAL_826dfae1_4_k_cu_d214f014_97804cuda3std3__45__cpo6cbeginE)
_ZN39_INTERNAL_826dfae1_4_k_cu_d214f014_97804cuda3std3__45__cpo6cbeginE:
	.zero		1
	.type		_ZN39_INTERNAL_826dfae1_4_k_cu_d214f014_97804cuda3std3__48in_placeE,@object
	.size		_ZN39_INTERNAL_826dfae1_4_k_cu_d214f014_97804cuda3std3__48in_placeE,(_ZN39_INTERNAL_826dfae1_4_k_cu_d214f014_97804cuda3std6ranges3__45__cpo9iter_moveE - _ZN39_INTERNAL_826dfae1_4_k_cu_d214f014_97804cuda3std3__48in_placeE)
_ZN39_INTERNAL_826dfae1_4_k_cu_d214f014_97804cuda3std3__48in_placeE:
	.zero		1
	.type		_ZN39_INTERNAL_826dfae1_4_k_cu_d214f014_97804cuda3std6ranges3__45__cpo9iter_moveE,@object
	.size		_ZN39_INTERNAL_826dfae1_4_k_cu_d214f014_97804cuda3std6ranges3__45__cpo9iter_moveE,(_ZN39_INTERNAL_826dfae1_4_k_cu_d214f014_97804cuda3std3__45__cpo5beginE - _ZN39_INTERNAL_826dfae1_4_k_cu_d214f014_97804cuda3std6ranges3__45__cpo9iter_moveE)
_ZN39_INTERNAL_826dfae1_4_k_cu_d214f014_97804cuda3std6ranges3__45__cpo9iter_moveE:
	.zero		1
	.type		_ZN39_INTERNAL_826dfae1_4_k_cu_d214f014_97804cuda3std3__45__cpo5beginE,@object
	.size		_ZN39_INTERNAL_826dfae1_4_k_cu_d214f014_97804cuda3std3__45__cpo5beginE,(_ZN39_INTERNAL_826dfae1_4_k_cu_d214f014_97804cuda3std3__441_GLOBAL__N__826dfae1_4_k_cu_d214f014_97806ignoreE - _ZN39_INTERNAL_826dfae1_4_k_cu_d214f014_97804cuda3std3__45__cpo5beginE)
_ZN39_INTERNAL_826dfae1_4_k_cu_d214f014_97804cuda3std3__45__cpo5beginE:
	.zero		1
	.type		_ZN39_INTERNAL_826dfae1_4_k_cu_d214f014_97804cuda3std3__441_GLOBAL__N__826dfae1_4_k_cu_d214f014_97806ignoreE,@object
	.size		_ZN39_INTERNAL_826dfae1_4_k_cu_d214f014_97804cuda3std3__441_GLOBAL__N__826dfae1_4_k_cu_d214f014_97806ignoreE,(_ZN39_INTERNAL_826dfae1_4_k_cu_d214f014_97804cute7productE - _ZN39_INTERNAL_826dfae1_4_k_cu_d214f014_97804cuda3std3__441_GLOBAL__N__826dfae1_4_k_cu_d214f014_97806ignoreE)
_ZN39_INTERNAL_826dfae1_4_k_cu_d214f014_97804cuda3std3__441_GLOBAL__N__826dfae1_4_k_cu_d214f014_97806ignoreE:
	.zero		1
	.type		_ZN39_INTERNAL_826dfae1_4_k_cu_d214f014_97804cute7productE,@object
	.size		_ZN39_INTERNAL_826dfae1_4_k_cu_d214f014_97804cute7productE,(_ZN39_INTERNAL_826dfae1_4_k_cu_d214f014_97804cuda3std3__45__cpo3endE - _ZN39_INTERNAL_826dfae1_4_k_cu_d214f014_97804cute7productE)
_ZN39_INTERNAL_826dfae1_4_k_cu_d214f014_97804cute7productE:
	.zero		1
	.type		_ZN39_INTERNAL_826dfae1_4_k_cu_d214f014_97804cuda3std3__45__cpo3endE,@object
	.size		_ZN39_INTERNAL_826dfae1_4_k_cu_d214f014_97804cuda3std3__45__cpo3endE,(_ZN39_INTERNAL_826dfae1_4_k_cu_d214f014_97804cuda3std3__419piecewise_constructE - _ZN39_INTERNAL_826dfae1_4_k_cu_d214f014_97804cuda3std3__45__cpo3endE)
_ZN39_INTERNAL_826dfae1_4_k_cu_d214f014_97804cuda3std3__45__cpo3endE:
	.zero		1
	.type		_ZN39_INTERNAL_826dfae1_4_k_cu_d214f014_97804cuda3std3__419piecewise_constructE,@object
	.size		_ZN39_INTERNAL_826dfae1_4_k_cu_d214f014_97804cuda3std3__419piecewise_constructE,(_ZN39_INTERNAL_826dfae1_4_k_cu_d214f014_97804cuda3std3__45__cpo4cendE - _ZN39_INTERNAL_826dfae1_4_k_cu_d214f014_97804cuda3std3__419piecewise_constructE)
_ZN39_INTERNAL_826dfae1_4_k_cu_d214f014_97804cuda3std3__419piecewise_constructE:
	.zero		1
	.type		_ZN39_INTERNAL_826dfae1_4_k_cu_d214f014_97804cuda3std3__45__cpo4cendE,@object
	.size		_ZN39_INTERNAL_826dfae1_4_k_cu_d214f014_97804cuda3std3__45__cpo4cendE,(_ZN39_INTERNAL_826dfae1_4_k_cu_d214f014_97804cuda3std6ranges3__45__cpo4swapE - _ZN39_INTERNAL_826dfae1_4_k_cu_d214f014_97804cuda3std3__45__cpo4cendE)
_ZN39_INTERNAL_826dfae1_4_k_cu_d214f014_97804cuda3std3__45__cpo4cendE:
	.zero		1
	.type		_ZN39_INTERNAL_826dfae1_4_k_cu_d214f014_97804cuda3std6ranges3__45__cpo4swapE,@object
	.size		_ZN39_INTERNAL_826dfae1_4_k_cu_d214f014_97804cuda3std6ranges3__45__cpo4swapE,(.L_7 - _ZN39_INTERNAL_826dfae1_4_k_cu_d214f014_97804cuda3std6ranges3__45__cpo4swapE)
_ZN39_INTERNAL_826dfae1_4_k_cu_d214f014_97804cuda3std6ranges3__45__cpo4swapE:
	.zero		1
.L_7:


//--------------------- .nv.constant0._ZN7cutlass13device_kernelINS_4gemm6kernel13GemmUniversalIN4cute5tupleIJiiiiEEENS1_10collective13CollectiveMmaINS1_37MainloopSm90TmaGmmaWarpSpecializedFP8ILi11ENS5_IJNS4_1CILi1EEESB_SB_EEENS1_35KernelTmaWarpSpecializedCooperativeEEENS5_IJNSA_ILi128EEENSA_ILi176EEENSA_ILi64EEEEEENS_12float_e4m3_tENS5_IJlSB_lEEESJ_SK_NS4_8TiledMMAINS4_8MMA_AtomIJNS4_4SM904GMMA30MMA_64x16x32_F32E4M3E4M3_SS_TNILNSO_7ScaleInE1ELSQ_1EEEEEENS4_6LayoutINS5_IJNSA_ILi2EEESB_SB_EEENS5_IJSB_NSA_ILi0EEESW_EEEEENS5_IJNS4_10UnderscoreESZ_SZ_EEEEENS4_13SM90_TMA_LOADENS4_14ComposedLayoutINS4_7SwizzleILi2ELi4ELi3EEENS4_18smem_ptr_flag_bitsILi8EEENST_INS5_IJNSA_ILi8EEESH_EEENS5_IJSH_SB_EEEEEEEvNS4_8identityES12_S1C_vS1D_EENS_8epilogue10collective6detail29Sm90TmaWarpSpecializedAdapterINS1G_15DefaultEpilogueISJ_SK_SK_NS1F_6thread17LinearCombinationISJ_Li1EffLNS1K_9ScaleType4KindE0ELNS_15FloatRoundStyleE2ESJ_EENS1_15EpilogueDefaultEEEEEvvEEEEvNT_6ParamsE --------------------------
	.section	.nv.constant0._ZN7cutlass13device_kernelINS_4gemm6kernel13GemmUniversalIN4cute5tupleIJiiiiEEENS1_10collective13CollectiveMmaINS1_37MainloopSm90TmaGmmaWarpSpecializedFP8ILi11ENS5_IJNS4_1CILi1EEESB_SB_EEENS1_35KernelTmaWarpSpecializedCooperativeEEENS5_IJNSA_ILi128EEENSA_ILi176EEENSA_ILi64EEEEEENS_12float_e4m3_tENS5_IJlSB_lEEESJ_SK_NS4_8TiledMMAINS4_8MMA_AtomIJNS4_4SM904GMMA30MMA_64x16x32_F32E4M3E4M3_SS_TNILNSO_7ScaleInE1ELSQ_1EEEEEENS4_6LayoutINS5_IJNSA_ILi2EEESB_SB_EEENS5_IJSB_NSA_ILi0EEESW_EEEEENS5_IJNS4_10UnderscoreESZ_SZ_EEEEENS4_13SM90_TMA_LOADENS4_14ComposedLayoutINS4_7SwizzleILi2ELi4ELi3EEENS4_18smem_ptr_flag_bitsILi8EEENST_INS5_IJNSA_ILi8EEESH_EEENS5_IJSH_SB_EEEEEEEvNS4_8identityES12_S1C_vS1D_EENS_8epilogue10collective6detail29Sm90TmaWarpSpecializedAdapterINS1G_15DefaultEpilogueISJ_SK_SK_NS1F_6thread17LinearCombinationISJ_Li1EffLNS1K_9ScaleType4KindE0ELNS_15FloatRoundStyleE2ESJ_EENS1_15EpilogueDefaultEEEEEvvEEEEvNT_6ParamsE,"a",@progbits
	.sectionflags	@""
	.align	4
.nv.constant0._ZN7cutlass13device_kernelINS_4gemm6kernel13GemmUniversalIN4cute5tupleIJiiiiEEENS1_10collective13CollectiveMmaINS1_37MainloopSm90TmaGmmaWarpSpecializedFP8ILi11ENS5_IJNS4_1CILi1EEESB_SB_EEENS1_35KernelTmaWarpSpecializedCooperativeEEENS5_IJNSA_ILi128EEENSA_ILi176EEENSA_ILi64EEEEEENS_12float_e4m3_tENS5_IJlSB_lEEESJ_SK_NS4_8TiledMMAINS4_8MMA_AtomIJNS4_4SM904GMMA30MMA_64x16x32_F32E4M3E4M3_SS_TNILNSO_7ScaleInE1ELSQ_1EEEEEENS4_6LayoutINS5_IJNSA_ILi2EEESB_SB_EEENS5_IJSB_NSA_ILi0EEESW_EEEEENS5_IJNS4_10UnderscoreESZ_SZ_EEEEENS4_13SM90_TMA_LOADENS4_14ComposedLayoutINS4_7SwizzleILi2ELi4ELi3EEENS4_18smem_ptr_flag_bitsILi8EEENST_INS5_IJNSA_ILi8EEESH_EEENS5_IJSH_SB_EEEEEEEvNS4_8identityES12_S1C_vS1D_EENS_8epilogue10collective6detail29Sm90TmaWarpSpecializedAdapterINS1G_15DefaultEpilogueISJ_SK_SK_NS1F_6thread17LinearCombinationISJ_Li1EffLNS1K_9ScaleType4KindE0ELNS_15FloatRoundStyleE2ESJ_EENS1_15EpilogueDefaultEEEEEvvEEEEvNT_6ParamsE:
	.zero		1664


//--------------------- SYMBOLS --------------------------

	.type		.nv.reservedSmem.offset0,@object
	.size		.nv.reservedSmem.offset0,0x4
